def attn_fwd(
    Q,
    K,
    V,
    Out,
    Lse,
    sm_scale,
    stride_qz,
    stride_qh,
    stride_qm,
    stride_qk,
    stride_kz,
    stride_kh,
    stride_kn,
    stride_kk,
    stride_vz,
    stride_vh,
    stride_vn,
    stride_vk,
    stride_oz,
    stride_oh,
    stride_om,
    stride_ok,
    seqlen_q,
    seqlen_k,
    BLOCK_M: tl.constexpr,
    BLOCK_N: tl.constexpr,
    HEAD_DIM: tl.constexpr,
    CAUSAL: tl.constexpr,
):
    start_m = tl.program_id(0)
    off_hz = tl.program_id(1)
    q_off = off_hz * stride_qh
    k_off = off_hz * stride_kh
    v_off = off_hz * stride_vh
    offs_m = start_m * BLOCK_M + tl.arange(0, BLOCK_M)
    offs_d = tl.arange(0, HEAD_DIM)
    offs_n = tl.arange(0, BLOCK_N)
    q_ptrs = Q + q_off + offs_m[:, None] * stride_qm + offs_d[None, :] * stride_qk
    k_ptrs = K + k_off + offs_d[:, None] * stride_kk + offs_n[None, :] * stride_kn
    v_ptrs = V + v_off + offs_n[:, None] * stride_vn + offs_d[None, :] * stride_vk
    m_i = tl.full([BLOCK_M], float("-inf"), dtype=tl.float32)
    l_i = tl.zeros([BLOCK_M], dtype=tl.float32) + 1.0
    acc = tl.zeros([BLOCK_M, HEAD_DIM], dtype=tl.float32)
    q = tl.load(q_ptrs)
    acc, l_i, m_i = _attn_fwd_inner(
        acc,
        l_i,
        m_i,
        q,
        k_ptrs,
        v_ptrs,
        sm_scale,
        stride_kn,
        stride_vn,
        start_m,
        seqlen_k,
        BLOCK_M,
        BLOCK_N,
        HEAD_DIM,
        CAUSAL,
    )
    acc = acc / l_i[:, None]
    lse = m_i + tl.math.log2(l_i) / 1.4426950408889634
    o_ptrs = (
        Out
        + off_hz * stride_oh
        + offs_m[:, None] * stride_om
        + offs_d[None, :] * stride_ok
    )
    tl.store(o_ptrs, acc.to(Out.dtype.element_ty))
    tl.store(Lse + off_hz * seqlen_q + offs_m, lse)

# config = {"BLOCK_M": 32, "BLOCK_N": 16, "HEAD_DIM": 128, "arch": "sm_100", "causal": true, "dtype": "fp16", "num_stages": 2, "num_warps": 4}
# arch = sm_100


// ===== COMPILED SASS (sm_100a) =====

	.target	sm_100a

	.elftype	@"ET_EXEC"


//--------------------- .note.nv.tkinfo           --------------------------
	.section	.note.nv.tkinfo,"",@"SHT_NOTE"
	.sectionflags	@"SHF_NOTE_NV_TKINFO"
	.tkinfo
        /*0018*/ 	.word	0x00000081
        /*0030*/ 	.string	""
        /*0030*/ 	.string	"ptxas-blackwell"
        /*0030*/ 	.string	"Cuda compilation tools, release 12.9, V12.9.86"
        /*0030*/ 	.string	"Build cuda_12.9.r12.9/compiler.36037853_0"
        /*0030*/ 	.string	"-v  -suppress-debug-info  -lineinfo  -arch sm_100a "



//--------------------- .note.nv.cuver            --------------------------
	.section	.note.nv.cuver,"",@"SHT_NOTE"
	.sectionflags	@"SHF_NOTE_NV_CUVER"
        /*0018*/ 	.short	0x0001
        /*001a*/ 	.short	0x0064
        /*001c*/ 	.short	0x0001
        /*001e*/ 	.short	0x0000
        /*0020*/ 	.short	0x0001
        /*0022*/ 	.short	0x0000


//--------------------- .nv.info                  --------------------------
	.section	.nv.info,"",@"SHT_CUDA_INFO"
	.align	4


	//----- nvinfo : EIATTR_REGCOUNT
	.align		4
        /*0000*/ 	.byte	0x04, 0x2f
        /*0002*/ 	.short	(.L_2 - .L_1)
	.align		4
.L_1:
        /*0004*/ 	.word	index@(attn_fwd)
        /*0008*/ 	.word	0x000000a8


	//----- nvinfo : EIATTR_FRAME_SIZE
	.align		4
.L_2:
        /*000c*/ 	.byte	0x04, 0x11
        /*000e*/ 	.short	(.L_4 - .L_3)
	.align		4
.L_3:
        /*0010*/ 	.word	index@(attn_fwd)
        /*0014*/ 	.word	0x00000000


	//----- nvinfo : EIATTR_MIN_STACK_SIZE
	.align		4
.L_4:
        /*0018*/ 	.byte	0x04, 0x12
        /*001a*/ 	.short	(.L_6 - .L_5)
	.align		4
.L_5:
        /*001c*/ 	.word	index@(attn_fwd)
        /*0020*/ 	.word	0x00000000
.L_6:


//--------------------- .nv.info.attn_fwd         --------------------------
	.section	.nv.info.attn_fwd,"",@"SHT_CUDA_INFO"
	.sectionflags	@""
	.align	4


	//----- nvinfo : EIATTR_CUDA_API_VERSION
	.align		4
        /*0000*/ 	.byte	0x04, 0x37
        /*0002*/ 	.short	(.L_8 - .L_7)
.L_7:
        /*0004*/ 	.word	0x00000081


	//----- nvinfo : EIATTR_KPARAM_INFO
	.align		4
.L_8:
        /*0008*/ 	.byte	0x04, 0x17
        /*000a*/ 	.short	(.L_10 - .L_9)
.L_9:
        /*000c*/ 	.word	0x00000000
        /*0010*/ 	.short	0x0019
        /*0012*/ 	.short	0x0080
        /*0014*/ 	.byte	0x00, 0xf4, 0x21, 0x00


	//----- nvinfo : EIATTR_KPARAM_INFO
	.align		4
.L_10:
        /*0018*/ 	.byte	0x04, 0x17
        /*001a*/ 	.short	(.L_12 - .L_11)
.L_11:
        /*001c*/ 	.word	0x00000000
        /*0020*/ 	.short	0x0018
        /*0022*/ 	.short	0x0078
        /*0024*/ 	.byte	0x00, 0xf4, 0x21, 0x00


	//----- nvinfo : EIATTR_KPARAM_INFO
	.align		4
.L_12:
        /*0028*/ 	.byte	0x04, 0x17
        /*002a*/ 	.short	(.L_14 - .L_13)
.L_13:
        /*002c*/ 	.word	0x00000000
        /*0030*/ 	.short	0x0017
        /*0032*/ 	.short	0x0070
        /*0034*/ 	.byte	0x00, 0xf0, 0x11, 0x00


	//----- nvinfo : EIATTR_KPARAM_INFO
	.align		4
.L_14:
        /*0038*/ 	.byte	0x04, 0x17
        /*003a*/ 	.short	(.L_16 - .L_15)
.L_15:
        /*003c*/ 	.word	0x00000000
        /*0040*/ 	.short	0x0016
        /*0042*/ 	.short	0x006c
        /*0044*/ 	.byte	0x00, 0xf0, 0x11, 0x00


	//----- nvinfo : EIATTR_KPARAM_INFO
	.align		4
.L_16:
        /*0048*/ 	.byte	0x04, 0x17
        /*004a*/ 	.short	(.L_18 - .L_17)
.L_17:
        /*004c*/ 	.word	0x00000000
        /*0050*/ 	.short	0x0015
        /*0052*/ 	.short	0x0068
        /*0054*/ 	.byte	0x00, 0xf0, 0x11, 0x00


	//----- nvinfo : EIATTR_KPARAM_INFO
	.align		4
.L_18:
        /*0058*/ 	.byte	0x04, 0x17
        /*005a*/ 	.short	(.L_20 - .L_19)
.L_19:
        /*005c*/ 	.word	0x00000000
        /*0060*/ 	.short	0x0014
        /*0062*/ 	.short	0x0064
        /*0064*/ 	.byte	0x00, 0xf0, 0x11, 0x00


	//----- nvinfo : EIATTR_KPARAM_INFO
	.align		4
.L_20:
        /*0068*/ 	.byte	0x04, 0x17
        /*006a*/ 	.short	(.L_22 - .L_21)
.L_21:
        /*006c*/ 	.word	0x00000000
        /*0070*/ 	.short	0x0013
        /*0072*/ 	.short	0x0060
        /*0074*/ 	.byte	0x00, 0xf0, 0x11, 0x00


	//----- nvinfo : EIATTR_KPARAM_INFO
	.align		4
.L_22:
        /*0078*/ 	.byte	0x04, 0x17
        /*007a*/ 	.short	(.L_24 - .L_23)
.L_23:
        /*007c*/ 	.word	0x00000000
        /*0080*/ 	.short	0x0012
        /*0082*/ 	.short	0x005c
        /*0084*/ 	.byte	0x00, 0xf0, 0x11, 0x00


	//----- nvinfo : EIATTR_KPARAM_INFO
	.align		4
.L_24:
        /*0088*/ 	.byte	0x04, 0x17
        /*008a*/ 	.short	(.L_26 - .L_25)
.L_25:
        /*008c*/ 	.word	0x00000000
        /*0090*/ 	.short	0x0011
        /*0092*/ 	.short	0x0058
        /*0094*/ 	.byte	0x00, 0xf0, 0x11, 0x00


	//----- nvinfo : EIATTR_KPARAM_INFO
	.align		4
.L_26:
        /*0098*/ 	.byte	0x04, 0x17
        /*009a*/ 	.short	(.L_28 - .L_27)
.L_27:
        /*009c*/ 	.word	0x00000000
        /*00a0*/ 	.short	0x0010
        /*00a2*/ 	.short	0x0054
        /*00a4*/ 	.byte	0x00, 0xf0, 0x11, 0x00


	//----- nvinfo : EIATTR_KPARAM_INFO
	.align		4
.L_28:
        /*00a8*/ 	.byte	0x04, 0x17
        /*00aa*/ 	.short	(.L_30 - .L_29)
.L_29:
        /*00ac*/ 	.word	0x00000000
        /*00b0*/ 	.short	0x000f
        /*00b2*/ 	.short	0x0050
        /*00b4*/ 	.byte	0x00, 0xf0, 0x11, 0x00


	//----- nvinfo : EIATTR_KPARAM_INFO
	.align		4
.L_30:
        /*00b8*/ 	.byte	0x04, 0x17
        /*00ba*/ 	.short	(.L_32 - .L_31)
.L_31:
        /*00bc*/ 	.word	0x00000000
        /*00c0*/ 	.short	0x000e
        /*00c2*/ 	.short	0x004c
        /*00c4*/ 	.byte	0x00, 0xf0, 0x11, 0x00


	//----- nvinfo : EIATTR_KPARAM_INFO
	.align		4
.L_32:
        /*00c8*/ 	.byte	0x04, 0x17
        /*00ca*/ 	.short	(.L_34 - .L_33)
.L_33:
        /*00cc*/ 	.word	0x00000000
        /*00d0*/ 	.short	0x000d
        /*00d2*/ 	.short	0x0048
        /*00d4*/ 	.byte	0x00, 0xf0, 0x11, 0x00


	//----- nvinfo : EIATTR_KPARAM_INFO
	.align		4
.L_34:
        /*00d8*/ 	.byte	0x04, 0x17
        /*00da*/ 	.short	(.L_36 - .L_35)
.L_35:
        /*00dc*/ 	.word	0x00000000
        /*00e0*/ 	.short	0x000c
        /*00e2*/ 	.short	0x0044
        /*00e4*/ 	.byte	0x00, 0xf0, 0x11, 0x00


	//----- nvinfo : EIATTR_KPARAM_INFO
	.align		4
.L_36:
        /*00e8*/ 	.byte	0x04, 0x17
        /*00ea*/ 	.short	(.L_38 - .L_37)
.L_37:
        /*00ec*/ 	.word	0x00000000
        /*00f0*/ 	.short	0x000b
        /*00f2*/ 	.short	0x0040
        /*00f4*/ 	.byte	0x00, 0xf0, 0x11, 0x00


	//----- nvinfo : EIATTR_KPARAM_INFO
	.align		4
.L_38:
        /*00f8*/ 	.byte	0x04, 0x17
        /*00fa*/ 	.short	(.L_40 - .L_39)
.L_39:
        /*00fc*/ 	.word	0x00000000
        /*0100*/ 	.short	0x000a
        /*0102*/ 	.short	0x003c
        /*0104*/ 	.byte	0x00, 0xf0, 0x11, 0x00


	//----- nvinfo : EIATTR_KPARAM_INFO
	.align		4
.L_40:
        /*0108*/ 	.byte	0x04, 0x17
        /*010a*/ 	.short	(.L_42 - .L_41)
.L_41:
        /*010c*/ 	.word	0x00000000
        /*0110*/ 	.short	0x0009
        /*0112*/ 	.short	0x0038
        /*0114*/ 	.byte	0x00, 0xf0, 0x11, 0x00


	//----- nvinfo : EIATTR_KPARAM_INFO
	.align		4
.L_42:
        /*0118*/ 	.byte	0x04, 0x17
        /*011a*/ 	.short	(.L_44 - .L_43)
.L_43:
        /*011c*/ 	.word	0x00000000
        /*0120*/ 	.short	0x0008
        /*0122*/ 	.short	0x0034
        /*0124*/ 	.byte	0x00, 0xf0, 0x11, 0x00


	//----- nvinfo : EIATTR_KPARAM_INFO
	.align		4
.L_44:
        /*0128*/ 	.byte	0x04, 0x17
        /*012a*/ 	.short	(.L_46 - .L_45)
.L_45:
        /*012c*/ 	.word	0x00000000
        /*0130*/ 	.short	0x0007
        /*0132*/ 	.short	0x0030
        /*0134*/ 	.byte	0x00, 0xf0, 0x11, 0x00


	//----- nvinfo : EIATTR_KPARAM_INFO
	.align		4
.L_46:
        /*0138*/ 	.byte	0x04, 0x17
        /*013a*/ 	.short	(.L_48 - .L_47)
.L_47:
        /*013c*/ 	.word	0x00000000
        /*0140*/ 	.short	0x0006
        /*0142*/ 	.short	0x002c
        /*0144*/ 	.byte	0x00, 0xf0, 0x11, 0x00


	//----- nvinfo : EIATTR_KPARAM_INFO
	.align		4
.L_48:
        /*0148*/ 	.byte	0x04, 0x17
        /*014a*/ 	.short	(.L_50 - .L_49)
.L_49:
        /*014c*/ 	.word	0x00000000
        /*0150*/ 	.short	0x0005
        /*0152*/ 	.short	0x0028
        /*0154*/ 	.byte	0x00, 0xf0, 0x11, 0x00


	//----- nvinfo : EIATTR_KPARAM_INFO
	.align		4
.L_50:
        /*0158*/ 	.byte	0x04, 0x17
        /*015a*/ 	.short	(.L_52 - .L_51)
.L_51:
        /*015c*/ 	.word	0x00000000
        /*0160*/ 	.short	0x0004
        /*0162*/ 	.short	0x0020
        /*0164*/ 	.byte	0x00, 0xf4, 0x21, 0x00


	//----- nvinfo : EIATTR_KPARAM_INFO
	.align		4
.L_52:
        /*0168*/ 	.byte	0x04, 0x17
        /*016a*/ 	.short	(.L_54 - .L_53)
.L_53:
        /*016c*/ 	.word	0x00000000
        /*0170*/ 	.short	0x0003
        /*0172*/ 	.short	0x0018
        /*0174*/ 	.byte	0x00, 0xf4, 0x21, 0x00


	//----- nvinfo : EIATTR_KPARAM_INFO
	.align		4
.L_54:
        /*0178*/ 	.byte	0x04, 0x17
        /*017a*/ 	.short	(.L_56 - .L_55)
.L_55:
        /*017c*/ 	.word	0x00000000
        /*0180*/ 	.short	0x0002
        /*0182*/ 	.short	0x0010
        /*0184*/ 	.byte	0x00, 0xf4, 0x21, 0x00


	//----- nvinfo : EIATTR_KPARAM_INFO
	.align		4
.L_56:
        /*0188*/ 	.byte	0x04, 0x17
        /*018a*/ 	.short	(.L_58 - .L_57)
.L_57:
        /*018c*/ 	.word	0x00000000
        /*0190*/ 	.short	0x0001
        /*0192*/ 	.short	0x0008
        /*0194*/ 	.byte	0x00, 0xf4, 0x21, 0x00


	//----- nvinfo : EIATTR_KPARAM_INFO
	.align		4
.L_58:
        /*0198*/ 	.byte	0x04, 0x17
        /*019a*/ 	.short	(.L_60 - .L_59)
.L_59:
        /*019c*/ 	.word	0x00000000
        /*01a0*/ 	.short	0x0000
        /*01a2*/ 	.short	0x0000
        /*01a4*/ 	.byte	0x00, 0xf4, 0x21, 0x00


	//----- nvinfo : EIATTR_SPARSE_MMA_MASK
	.align		4
.L_60:
        /*01a8*/ 	.byte	0x03, 0x50
        /*01aa*/ 	.short	0x0000


	//----- nvinfo : EIATTR_MAXREG_COUNT
	.align		4
        /*01ac*/ 	.byte	0x03, 0x1b
        /*01ae*/ 	.short	0x00ff


	//----- nvinfo : EIATTR_NUM_BARRIERS
	.align		4
        /*01b0*/ 	.byte	0x02, 0x4c
        /*01b2*/ 	.byte	0x01
	.zero		1


	//----- nvinfo : EIATTR_COOP_GROUP_MASK_REGIDS
	.align		4
        /*01b4*/ 	.byte	0x04, 0x29
        /*01b6*/ 	.short	(.L_62 - .L_61)


	//   ....[0]....
.L_61:
        /*01b8*/ 	.word	0xffffffff


	//   ....[1]....
        /*01bc*/ 	.word	0xffffffff


	//   ....[2]....
        /*01c0*/ 	.word	0xffffffff


	//   ....[3]....
        /*01c4*/ 	.word	0xffffffff


	//   ....[4]....
        /*01c8*/ 	.word	0xffffffff


	//   ....[5]....
        /*01cc*/ 	.word	0xffffffff


	//   ....[6]....
        /*01d0*/ 	.word	0xffffffff


	//   ....[7]....
        /*01d4*/ 	.word	0xffffffff


	//   ....[8]....
        /*01d8*/ 	.word	0xffffffff


	//   ....[9]....
        /*01dc*/ 	.word	0xffffffff


	//   ....[10]....
        /*01e0*/ 	.word	0xffffffff


	//   ....[11]....
        /*01e4*/ 	.word	0xffffffff


	//   ....[12]....
        /*01e8*/ 	.word	0xffffffff


	//   ....[13]....
        /*01ec*/ 	.word	0xffffffff


	//   ....[14]....
        /*01f0*/ 	.word	0xffffffff


	//   ....[15]....
        /*01f4*/ 	.word	0xffffffff


	//   ....[16]....
        /*01f8*/ 	.word	0xffffffff


	//   ....[17]....
        /*01fc*/ 	.word	0xffffffff


	//----- nvinfo : EIATTR_COOP_GROUP_INSTR_OFFSETS
	.align		4
.L_62:
        /*0200*/ 	.byte	0x04, 0x28
        /*0202*/ 	.short	(.L_64 - .L_63)


	//   ....[0]....
.L_63:
        /*0204*/ 	.word	0x00002320


	//   ....[1]....
        /*0208*/ 	.word	0x00002330


	//   ....[2]....
        /*020c*/ 	.word	0x00002340


	//   ....[3]....
        /*0210*/ 	.word	0x00002350


	//   ....[4]....
        /*0214*/ 	.word	0x00002390


	//   ....[5]....
        /*0218*/ 	.word	0x000023b0


	//   ....[6]....
        /*021c*/ 	.word	0x000023c0


	//   ....[7]....
        /*0220*/ 	.word	0x000023d0


	//   ....[8]....
        /*0224*/ 	.word	0x00002480


	//   ....[9]....
        /*0228*/ 	.word	0x000026f0


	//   ....[10]....
        /*022c*/ 	.word	0x00002700


	//   ....[11]....
        /*0230*/ 	.word	0x00002720


	//   ....[12]....
        /*0234*/ 	.word	0x00002730


	//   ....[13]....
        /*0238*/ 	.word	0x00002760


	//   ....[14]....
        /*023c*/ 	.word	0x00002790


	//   ....[15]....
        /*0240*/ 	.word	0x000027a0


	//   ....[16]....
        /*0244*/ 	.word	0x000027b0


	//   ....[17]....
        /*0248*/ 	.word	0x00002870


	//----- nvinfo : EIATTR_VRC_CTA_INIT_COUNT
	.align		4
.L_64:
        /*024c*/ 	.byte	0x02, 0x4a
	.zero		1
	.zero		1


	//----- nvinfo : EIATTR_EXIT_INSTR_OFFSETS
	.align		4
        /*0250*/ 	.byte	0x04, 0x1c
        /*0252*/ 	.short	(.L_66 - .L_65)


	//   ....[0]....
.L_65:
        /*0254*/ 	.word	0x00004e50


	//   ....[1]....
        /*0258*/ 	.word	0x00004e80


	//----- nvinfo : EIATTR_REQNTID
	.align		4
.L_66:
        /*025c*/ 	.byte	0x04, 0x10
        /*025e*/ 	.short	(.L_68 - .L_67)
.L_67:
        /*0260*/ 	.word	0x00000080
        /*0264*/ 	.word	0x00000001
        /*0268*/ 	.word	0x00000001


	//----- nvinfo : EIATTR_CBANK_PARAM_SIZE
	.align		4
.L_68:
        /*026c*/ 	.byte	0x03, 0x19
        /*026e*/ 	.short	0x0088


	//----- nvinfo : EIATTR_PARAM_CBANK
	.align		4
        /*0270*/ 	.byte	0x04, 0x0a
        /*0272*/ 	.short	(.L_70 - .L_69)
	.align		4
.L_69:
        /*0274*/ 	.word	index@(.nv.constant0.attn_fwd)
        /*0278*/ 	.short	0x0380
        /*027a*/ 	.short	0x0088


	//----- nvinfo : EIATTR_SW_WAR
	.align		4
.L_70:
        /*027c*/ 	.byte	0x04, 0x36
        /*027e*/ 	.short	(.L_72 - .L_71)
.L_71:
        /*0280*/ 	.word	0x00000008
.L_72:


//--------------------- .nv.compat                --------------------------
	.section	.nv.compat,"",@"SHT_CUDA_COMPAT_INFO"
	.align	4
        /*0000*/ 	.byte	0x02, 0x02, 0x01, 0x00, 0x02, 0x05, 0x05, 0x00, 0x02, 0x03, 0x00, 0x00, 0x02, 0x06, 0x01, 0x00


//--------------------- .nv.callgraph             --------------------------
	.section	.nv.callgraph,"",@"SHT_CUDA_CALLGRAPH"
	.align	4
	.sectionentsize	8
	.align		4
        /*0000*/ 	.word	0x00000000
	.align		4
        /*0004*/ 	.word	0xffffffff
	.align		4
        /*0008*/ 	.word	0x00000000
	.align		4
        /*000c*/ 	.word	0xfffffffe
	.align		4
        /*0010*/ 	.word	0x00000000
	.align		4
        /*0014*/ 	.word	0xfffffffd
	.align		4
        /*0018*/ 	.word	0x00000000
	.align		4
        /*001c*/ 	.word	0xfffffffc


//--------------------- .nv.constant4             --------------------------
	.section	.nv.constant4,"a",@progbits
	.align	8
	.align		8
.nv.constant4:
        /*0000*/ 	.dword	_$_str


//--------------------- .text.attn_fwd            --------------------------
	.section	.text.attn_fwd,"ax",@progbits
	.align	128
        .global         attn_fwd
        .type           attn_fwd,@function
        .size           attn_fwd,(.L_x_3 - attn_fwd)
        .other          attn_fwd,@"STO_CUDA_ENTRY STV_DEFAULT"
attn_fwd:
.text.attn_fwd:
[----:B------:R-:W0:Y:S01]  /*0000*/  LDC R1, c[0x0][0x37c] ;  /* 0x0000df00ff017b82 */ /* 0x000e220000000800 */
[----:B------:R-:W1:Y:S07]  /*0010*/  S2R R143, SR_CTAID.X ;  /* 0x00000000008f7919 */ /* 0x000e6e0000002500 */
[----:B------:R-:W2:Y:S01]  /*0020*/  S2UR UR7, SR_CTAID.Y ;  /* 0x00000000000779c3 */ /* 0x000ea20000002600 */
[----:B------:R-:W2:Y:S01]  /*0030*/  LDCU.64 UR4, c[0x0][0x3b0] ;  /* 0x00007600ff0477ac */ /* 0x000ea20008000a00 */
[----:B------:R-:W3:Y:S01]  /*0040*/  S2R R2, SR_TID.X ;  /* 0x0000000000027919 */ /* 0x000ee20000002100 */
[----:B------:R-:W4:Y:S05]  /*0050*/  LDCU.64 UR10, c[0x0][0x358] ;  /* 0x00006b00ff0a77ac */ /* 0x000f2a0008000a00 */
[----:B------:R-:W5:Y:S08]  /*0060*/  LDC R21, c[0x0][0x3b8] ;  /* 0x0000ee00ff157b82 */ /* 0x000f700000000800 */
[----:B------:R-:W0:Y:S01]  /*0070*/  LDC.64 R52, c[0x0][0x380] ;  /* 0x0000e000ff347b82 */ /* 0x000e220000000a00 */
[----:B--2---:R-:W-:-:S04]  /*0080*/  UIMAD UR4, UR7, UR4, URZ ;  /* 0x00000004070472a4 */ /* 0x004fc8000f8e02ff */
[----:B------:R-:W-:Y:S01]  /*0090*/  USHF.L.U32 UR6, UR4, 0x1, URZ ;  /* 0x0000000104067899 */ /* 0x000fe200080006ff */
[----:B-1----:R-:W-:Y:S01]  /*00a0*/  IMAD.SHL.U32 R143, R143, 0x20, RZ ;  /* 0x000000208f8f7824 */ /* 0x002fe200078e00ff */
[----:B---3--:R-:W-:-:S04]  /*00b0*/  SHF.R.U32.HI R3, RZ, 0x5, R2 ;  /* 0x00000005ff037819 */ /* 0x008fc80000011602 */
[----:B------:R-:W-:Y:S02]  /*00c0*/  LOP3.LUT R148, R143, 0x1f, R2, 0xf8, !PT ;  /* 0x0000001f8f947812 */ /* 0x000fe400078ef802 */
[----:B------:R-:W-:-:S03]  /*00d0*/  SGXT.U32 R3, R3, 0x2 ;  /* 0x000000020303781a */ /* 0x000fc60000000000 */
[----:B------:R-:W-:Y:S01]  /*00e0*/  IMAD R0, R148, UR5, RZ ;  /* 0x0000000594007c24 */ /* 0x000fe2000f8e02ff */
[----:B------:R-:W-:Y:S01]  /*00f0*/  UIMAD.WIDE UR4, UR4, 0x2, URZ ;  /* 0x00000002040478a5 */ /* 0x000fe2000f8e02ff */
[----:B-----5:R-:W-:Y:S02]  /*0100*/  IMAD R5, R3, R21, RZ ;  /* 0x0000001503057224 */ /* 0x020fe400078e02ff */
[C---:B------:R-:W-:Y:S02]  /*0110*/  IMAD.SHL.U32 R3, R0.reuse, 0x2, RZ ;  /* 0x0000000200037824 */ /* 0x040fe400078e00ff */
[----:B------:R-:W-:-:S03]  /*0120*/  IMAD.HI R0, R0, 0x2, RZ ;  /* 0x0000000200007827 */ /* 0x000fc600078e02ff */
[----:B0-----:R-:W-:Y:S01]  /*0130*/  IADD3 R51, P0, P1, R3, UR6, R52 ;  /* 0x0000000603337c10 */ /* 0x001fe2000f91e034 */
[----:B------:R-:W-:-:S03]  /*0140*/  IMAD R7, R21, 0x4, R5 ;  /* 0x0000000415077824 */ /* 0x000fc600078e0205 */
[----:B------:R-:W-:Y:S01]  /*0150*/  IADD3.X R53, PT, PT, R0, UR5, R53, P0, P1 ;  /* 0x0000000500357c10 */ /* 0x000fe200087e2435 */
[----:B------:R-:W-:Y:S01]  /*0160*/  IMAD R3, R21, 0x4, R7 ;  /* 0x0000000415037824 */ /* 0x000fe200078e0207 */
[----:B------:R-:W-:-:S03]  /*0170*/  LEA R4, P0, R5, R51, 0x1 ;  /* 0x0000003305047211 */ /* 0x000fc600078008ff */
[----:B------:R-:W-:Y:S01]  /*0180*/  IMAD R0, R21, 0x4, R3 ;  /* 0x0000000415007824 */ /* 0x000fe200078e0203 */
[----:B------:R-:W-:Y:S02]  /*0190*/  LEA.HI.X.SX32 R5, R5, R53, 0x1, P0 ;  /* 0x0000003505057211 */ /* 0x000fe400000f0eff */
[-C--:B------:R-:W-:Y:S02]  /*01a0*/  LEA R8, P1, R3, R51.reuse, 0x1 ;  /* 0x0000003303087211 */ /* 0x080fe400078208ff */
[----:B------:R-:W-:Y:S01]  /*01b0*/  LEA R6, P0, R7, R51, 0x1 ;  /* 0x0000003307067211 */ /* 0x000fe200078008ff */
[----:B----4-:R0:W2:Y:S01]  /*01c0*/  LDG.E.U16 R23, desc[UR10][R4.64] ;  /* 0x0000000a04177981 */ /* 0x0100a2000c1e1500 */
[-C--:B------:R-:W-:Y:S01]  /*01d0*/  LEA.HI.X.SX32 R9, R3, R53.reuse, 0x1, P1 ;  /* 0x0000003503097211 */ /* 0x080fe200008f0eff */
[----:B------:R-:W-:Y:S01]  /*01e0*/  IMAD R3, R21, 0x4, R0 ;  /* 0x0000000415037824 */ /* 0x000fe200078e0200 */
[----:B------:R-:W-:Y:S02]  /*01f0*/  LEA.HI.X.SX32 R7, R7, R53, 0x1, P0 ;  /* 0x0000003507077211 */ /* 0x000fe400000f0eff */
[C---:B------:R-:W-:Y:S01]  /*0200*/  LEA R10, P0, R0.reuse, R51, 0x1 ;  /* 0x00000033000a7211 */ /* 0x040fe200078008ff */
[----:B------:R1:W3:Y:S03]  /*0210*/  LDG.E.U16 R25, desc[UR10][R8.64] ;  /* 0x0000000a08197981 */ /* 0x0002e6000c1e1500 */
[----:B------:R-:W-:Y:S01]  /*0220*/  LEA.HI.X.SX32 R11, R0, R53, 0x1, P0 ;  /* 0x00000035000b7211 */ /* 0x000fe200000f0eff */
[----:B------:R-:W-:Y:S01]  /*0230*/  IMAD R0, R21, 0x4, R3 ;  /* 0x0000000415007824 */ /* 0x000fe200078e0203 */
[C---:B------:R-:W-:Y:S01]  /*0240*/  LEA R12, P0, R3.reuse, R51, 0x1 ;  /* 0x00000033030c7211 */ /* 0x040fe200078008ff */
[----:B------:R4:W5:Y:S03]  /*0250*/  LDG.E.U16 R22, desc[UR10][R6.64] ;  /* 0x0000000a06167981 */ /* 0x000966000c1e1500 */
[----:B------:R-:W-:Y:S01]  /*0260*/  LEA.HI.X.SX32 R13, R3, R53, 0x1, P0 ;  /* 0x00000035030d7211 */ /* 0x000fe200000f0eff */
[----:B------:R1:W5:Y:S01]  /*0270*/  LDG.E.U16 R24, desc[UR10][R10.64] ;  /* 0x0000000a0a187981 */ /* 0x000362000c1e1500 */
[----:B------:R-:W-:-:S02]  /*0280*/  LEA R3, R21, R0, 0x2 ;  /* 0x0000000015037211 */ /* 0x000fc400078e10ff */
[C---:B0-----:R-:W-:Y:S01]  /*0290*/  LEA R4, P0, R0.reuse, R51, 0x1 ;  /* 0x0000003300047211 */ /* 0x041fe200078008ff */
[----:B------:R0:W5:Y:S02]  /*02a0*/  LDG.E.U16 R27, desc[UR10][R12.64] ;  /* 0x0000000a0c1b7981 */ /* 0x000164000c1e1500 */
[----:B------:R-:W-:Y:S01]  /*02b0*/  IMAD R16, R21, 0x4, R3 ;  /* 0x0000000415107824 */ /* 0x000fe200078e0203 */
[----:B------:R-:W-:Y:S02]  /*02c0*/  LEA.HI.X.SX32 R5, R0, R53, 0x1, P0 ;  /* 0x0000003500057211 */ /* 0x000fe400000f0eff */
[-C--:B------:R-:W-:Y:S01]  /*02d0*/  LEA R14, P1, R3, R51.reuse, 0x1 ;  /* 0x00000033030e7211 */ /* 0x080fe200078208ff */
[----:B------:R-:W-:Y:S01]  /*02e0*/  IMAD R0, R21, 0x4, R16 ;  /* 0x0000000415007824 */ /* 0x000fe200078e0210 */
[----:B-1----:R-:W-:Y:S01]  /*02f0*/  LEA R8, P0, R16, R51, 0x1 ;  /* 0x0000003310087211 */ /* 0x002fe200078008ff */
[----:B------:R1:W5:Y:S01]  /*0300*/  LDG.E.U16 R26, desc[UR10][R4.64] ;  /* 0x0000000a041a7981 */ /* 0x000362000c1e1500 */
[----:B------:R-:W-:-:S02]  /*0310*/  LEA.HI.X.SX32 R15, R3, R53, 0x1, P1 ;  /* 0x00000035030f7211 */ /* 0x000fc400008f0eff */
[----:B------:R-:W-:Y:S01]  /*0320*/  LEA.HI.X.SX32 R9, R16, R53, 0x1, P0 ;  /* 0x0000003510097211 */ /* 0x000fe200000f0eff */
[C---:B------:R-:W-:Y:S01]  /*0330*/  IMAD R3, R21.reuse, 0x4, R0 ;  /* 0x0000000415037824 */ /* 0x040fe200078e0200 */
[C---:B----4-:R-:W-:Y:S01]  /*0340*/  LEA R6, P0, R0.reuse, R51, 0x1 ;  /* 0x0000003300067211 */ /* 0x050fe200078008ff */
[----:B------:R-:W4:Y:S03]  /*0350*/  LDG.E.U16 R29, desc[UR10][R14.64] ;  /* 0x0000000a0e1d7981 */ /* 0x000f26000c1e1500 */
[----:B------:R-:W-:Y:S01]  /*0360*/  LEA.HI.X.SX32 R7, R0, R53, 0x1, P0 ;  /* 0x0000003500077211 */ /* 0x000fe200000f0eff */
[----:B------:R-:W-:Y:S01]  /*0370*/  IMAD R0, R21, 0x4, R3 ;  /* 0x0000000415007824 */ /* 0x000fe200078e0203 */
[-C--:B------:R-:W-:Y:S01]  /*0380*/  LEA R10, P0, R3, R51.reuse, 0x1 ;  /* 0x00000033030a7211 */ /* 0x080fe200078008ff */
[----:B------:R1:W4:Y:S02]  /*0390*/  LDG.E.U16 R28, desc[UR10][R8.64] ;  /* 0x0000000a081c7981 */ /* 0x000324000c1e1500 */
[----:B------:R-:W-:Y:S01]  /*03a0*/  IMAD R16, R21, 0x4, R0 ;  /* 0x0000000415107824 */ /* 0x000fe200078e0200 */
[----:B0-----:R-:W-:Y:S01]  /*03b0*/  LEA R12, P1, R0, R51, 0x1 ;  /* 0x00000033000c7211 */ /* 0x001fe200078208ff */
[----:B------:R0:W4:Y:S01]  /*03c0*/  LDG.E.U16 R31, desc[UR10][R6.64] ;  /* 0x0000000a061f7981 */ /* 0x000122000c1e1500 */
[----:B------:R-:W-:-:S02]  /*03d0*/  LEA.HI.X.SX32 R11, R3, R53, 0x1, P0 ;  /* 0x00000035030b7211 */ /* 0x000fc400000f0eff */
[----:B------:R-:W-:Y:S01]  /*03e0*/  LEA.HI.X.SX32 R13, R0, R53, 0x1, P1 ;  /* 0x00000035000d7211 */ /* 0x000fe200008f0eff */
[C---:B------:R-:W-:Y:S01]  /*03f0*/  IMAD R0, R21.reuse, 0x4, R16 ;  /* 0x0000000415007824 */ /* 0x040fe200078e0210 */
[C---:B-1----:R-:W-:Y:S01]  /*0400*/  LEA R4, P0, R16.reuse, R51, 0x1 ;  /* 0x0000003310047211 */ /* 0x042fe200078008ff */
[----:B------:R1:W4:Y:S03]  /*0410*/  LDG.E.U16 R30, desc[UR10][R10.64] ;  /* 0x0000000a0a1e7981 */ /* 0x000326000c1e1500 */
[----:B------:R-:W-:Y:S01]  /*0420*/  LEA.HI.X.SX32 R5, R16, R53, 0x1, P0 ;  /* 0x0000003510057211 */ /* 0x000fe200000f0eff */
[----:B------:R-:W4:Y:S01]  /*0430*/  LDG.E.U16 R33, desc[UR10][R12.64] ;  /* 0x0000000a0c217981 */ /* 0x000f22000c1e1500 */
[C---:B------:R-:W-:Y:S02]  /*0440*/  LEA R8, P0, R0.reuse, R51, 0x1 ;  /* 0x0000003300087211 */ /* 0x040fe400078008ff */
[----:B------:R-:W-:Y:S01]  /*0450*/  LEA R3, R21, R0, 0x2 ;  /* 0x0000000015037211 */ /* 0x000fe200078e10ff */
[----:B------:R1:W4:Y:S01]  /*0460*/  LDG.E.U16 R32, desc[UR10][R4.64] ;  /* 0x0000000a04207981 */ /* 0x000322000c1e1500 */
[----:B------:R-:W-:-:S03]  /*0470*/  LEA.HI.X.SX32 R9, R0, R53, 0x1, P0 ;  /* 0x0000003500097211 */ /* 0x000fc600000f0eff */
[----:B------:R-:W-:Y:S01]  /*0480*/  IMAD R0, R21, 0x4, R3 ;  /* 0x0000000415007824 */ /* 0x000fe200078e0203 */
[-C--:B0-----:R-:W-:Y:S01]  /*0490*/  LEA R6, P0, R3, R51.reuse, 0x1 ;  /* 0x0000003303067211 */ /* 0x081fe200078008ff */
[----:B------:R0:W4:Y:S02]  /*04a0*/  LDG.E.U16 R35, desc[UR10][R8.64] ;  /* 0x0000000a08237981 */ /* 0x000124000c1e1500 */
[----:B------:R-:W-:Y:S01]  /*04b0*/  IMAD R16, R21, 0x4, R0 ;  /* 0x0000000415107824 */ /* 0x000fe200078e0200 */
[C---:B------:R-:W-:Y:S02]  /*04c0*/  LEA R14, P1, R0.reuse, R51, 0x1 ;  /* 0x00000033000e7211 */ /* 0x040fe400078208ff */
[-C--:B------:R-:W-:Y:S02]  /*04d0*/  LEA.HI.X.SX32 R7, R3, R53.reuse, 0x1, P0 ;  /* 0x0000003503077211 */ /* 0x080fe400000f0eff */
[----:B------:R-:W-:Y:S01]  /*04e0*/  LEA.HI.X.SX32 R15, R0, R53, 0x1, P1 ;  /* 0x00000035000f7211 */ /* 0x000fe200008f0eff */
[C---:B------:R-:W-:Y:S01]  /*04f0*/  IMAD R0, R21.reuse, 0x4, R16 ;  /* 0x0000000415007824 */ /* 0x040fe200078e0210 */
[C---:B-1----:R-:W-:Y:S01]  /*0500*/  LEA R10, P0, R16.reuse, R51, 0x1 ;  /* 0x00000033100a7211 */ /* 0x042fe200078008ff */
[----:B------:R1:W4:Y:S02]  /*0510*/  LDG.E.U16 R34, desc[UR10][R6.64] ;  /* 0x0000000a06227981 */ /* 0x000324000c1e1500 */
[C---:B------:R-:W-:Y:S01]  /*0520*/  IMAD R3, R21.reuse, 0x4, R0 ;  /* 0x0000000415037824 */ /* 0x040fe200078e0200 */
[----:B------:R-:W-:Y:S01]  /*0530*/  LEA.HI.X.SX32 R11, R16, R53, 0x1, P0 ;  /* 0x00000035100b7211 */ /* 0x000fe200000f0eff */
[----:B------:R1:W4:Y:S01]  /*0540*/  LDG.E.U16 R37, desc[UR10][R14.64] ;  /* 0x0000000a0e257981 */ /* 0x000322000c1e1500 */
[----:B------:R-:W-:Y:S01]  /*0550*/  LEA R4, P0, R0, R51, 0x1 ;  /* 0x0000003300047211 */ /* 0x000fe200078008ff */
[----:B------:R-:W-:-:S02]  /*0560*/  IMAD R12, R21, 0x4, R3 ;  /* 0x00000004150c7824 */ /* 0x000fc400078e0203 */
[----:B------:R1:W4:Y:S01]  /*0570*/  LDG.E.U16 R36, desc[UR10][R10.64] ;  /* 0x0000000a0a247981 */ /* 0x000322000c1e1500 */
[----:B------:R-:W-:Y:S01]  /*0580*/  LEA.HI.X.SX32 R5, R0, R53, 0x1, P0 ;  /* 0x0000003500057211 */ /* 0x000fe200000f0eff */
[----:B------:R-:W-:Y:S01]  /*0590*/  IMAD R0, R21, 0x4, R12 ;  /* 0x0000000415007824 */ /* 0x000fe200078e020c */
[-C--:B0-----:R-:W-:Y:S02]  /*05a0*/  LEA R8, P0, R3, R51.reuse, 0x1 ;  /* 0x0000003303087211 */ /* 0x081fe400078008ff */
[C---:B-1----:R-:W-:Y:S01]  /*05b0*/  LEA R6, P1, R12.reuse, R51, 0x1 ;  /* 0x000000330c067211 */ /* 0x042fe200078208ff */
[----:B------:R0:W4:Y:S01]  /*05c0*/  LDG.E.U16 R39, desc[UR10][R4.64] ;  /* 0x0000000a04277981 */ /* 0x000122000c1e1500 */
[----:B------:R-:W-:Y:S02]  /*05d0*/  LEA R16, R21, R0, 0x2 ;  /* 0x0000000015107211 */ /* 0x000fe400078e10ff */
[-C--:B------:R-:W-:Y:S02]  /*05e0*/  LEA.HI.X.SX32 R9, R3, R53.reuse, 0x1, P0 ;  /* 0x0000003503097211 */ /* 0x080fe400000f0eff */
[----:B------:R-:W-:Y:S01]  /*05f0*/  LEA.HI.X.SX32 R7, R12, R53, 0x1, P1 ;  /* 0x000000350c077211 */ /* 0x000fe200008f0eff */
[C---:B------:R-:W-:Y:S01]  /*0600*/  IMAD R3, R21.reuse, 0x4, R16 ;  /* 0x0000000415037824 */ /* 0x040fe200078e0210 */
[C---:B------:R-:W-:Y:S01]  /*0610*/  LEA R12, P0, R0.reuse, R51, 0x1 ;  /* 0x00000033000c7211 */ /* 0x040fe200078008ff */
[----:B------:R1:W4:Y:S02]  /*0620*/  LDG.E.U16 R38, desc[UR10][R8.64] ;  /* 0x0000000a08267981 */ /* 0x000324000c1e1500 */
[C---:B------:R-:W-:Y:S01]  /*0630*/  IMAD R15, R21.reuse, 0x4, R3 ;  /* 0x00000004150f7824 */ /* 0x040fe200078e0203 */
[----:B------:R-:W-:Y:S01]  /*0640*/  LEA.HI.X.SX32 R13, R0, R53, 0x1, P0 ;  /* 0x00000035000d7211 */ /* 0x000fe200000f0eff */
[----:B------:R1:W4:Y:S01]  /*0650*/  LDG.E.U16 R41, desc[UR10][R6.64] ;  /* 0x0000000a06297981 */ /* 0x000322000c1e1500 */
[CC--:B------:R-:W-:Y:S01]  /*0660*/  LEA R10, P0, R16.reuse, R51.reuse, 0x1 ;  /* 0x00000033100a7211 */ /* 0x0c0fe200078008ff */
[----:B------:R-:W-:Y:S01]  /*0670*/  IMAD R0, R21, 0x4, R15 ;  /* 0x0000000415007824 */ /* 0x000fe200078e020f */
[----:B------:R-:W-:Y:S01]  /*0680*/  LEA R14, P1, R15, R51, 0x1 ;  /* 0x000000330f0e7211 */ /* 0x000fe200078208ff */
[----:B------:R1:W4:Y:S01]  /*0690*/  LDG.E.U16 R40, desc[UR10][R12.64] ;  /* 0x0000000a0c287981 */ /* 0x000322000c1e1500 */
[----:B------:R-:W-:Y:S01]  /*06a0*/  LEA.HI.X.SX32 R11, R16, R53, 0x1, P0 ;  /* 0x00000035100b7211 */ /* 0x000fe200000f0eff */
[----:B------:R-:W-:Y:S01]  /*06b0*/  IMAD R16, R21, 0x4, R0 ;  /* 0x0000000415107824 */ /* 0x000fe200078e0200 */
[----:B0-----:R-:W-:-:S03]  /*06c0*/  LEA R4, P0, R3, R51, 0x1 ;  /* 0x0000003303047211 */ /* 0x001fc600078008ff */
[----:B------:R-:W-:Y:S01]  /*06d0*/  IMAD R18, R21, 0x4, R16 ;  /* 0x0000000415127824 */ /* 0x000fe200078e0210 */
[----:B------:R-:W-:Y:S01]  /*06e0*/  LEA.HI.X.SX32 R5, R3, R53, 0x1, P0 ;  /* 0x0000003503057211 */ /* 0x000fe200000f0eff */
[----:B------:R0:W4:Y:S02]  /*06f0*/  LDG.E.U16 R43, desc[UR10][R10.64] ;  /* 0x0000000a0a2b7981 */ /* 0x000124000c1e1500 */
[C---:B------:R-:W-:Y:S01]  /*0700*/  IMAD R3, R21.reuse, 0x4, R18 ;  /* 0x0000000415037824 */ /* 0x040fe200078e0212 */
[C---:B-1----:R-:W-:Y:S01]  /*0710*/  LEA R8, P0, R16.reuse, R51, 0x1 ;  /* 0x0000003310087211 */ /* 0x042fe200078008ff */
[----:B------:R1:W4:Y:S03]  /*0720*/  LDG.E.U16 R42, desc[UR10][R4.64] ;  /* 0x0000000a042a7981 */ /* 0x000326000c1e1500 */
[----:B------:R-:W-:Y:S02]  /*0730*/  LEA R19, R21, R3, 0x2 ;  /* 0x0000000315137211 */ /* 0x000fe400078e10ff */
[----:B------:R-:W-:-:S03]  /*0740*/  LEA.HI.X.SX32 R9, R16, R53, 0x1, P0 ;  /* 0x0000003510097211 */ /* 0x000fc600000f0eff */
[----:B------:R-:W-:Y:S01]  /*0750*/  IMAD R7, R21, 0x4, R19 ;  /* 0x0000000415077824 */ /* 0x000fe200078e0213 */
[----:B------:R-:W-:Y:S01]  /*0760*/  LEA R12, P0, R3, R51, 0x1 ;  /* 0x00000033030c7211 */ /* 0x000fe200078008ff */
[----:B------:R1:W4:Y:S01]  /*0770*/  LDG.E.U16 R47, desc[UR10][R8.64] ;  /* 0x0000000a082f7981 */ /* 0x000322000c1e1500 */
[-C--:B------:R-:W-:Y:S01]  /*0780*/  LEA.HI.X.SX32 R15, R15, R53.reuse, 0x1, P1 ;  /* 0x000000350f0f7211 */ /* 0x080fe200008f0eff */
[----:B------:R-:W-:Y:S01]  /*0790*/  IMAD R20, R21, 0x4, R7 ;  /* 0x0000000415147824 */ /* 0x000fe200078e0207 */
[----:B------:R-:W-:Y:S02]  /*07a0*/  LEA.HI.X.SX32 R13, R3, R53, 0x1, P0 ;  /* 0x00000035030d7211 */ /* 0x000fe400000f0eff */
[-C--:B0-----:R-:W-:Y:S01]  /*07b0*/  LEA R10, P1, R7, R51.reuse, 0x1 ;  /* 0x00000033070a7211 */ /* 0x081fe200078208ff */
[----:B------:R-:W-:Y:S01]  /*07c0*/  IMAD R3, R21, 0x4, R20 ;  /* 0x0000000415037824 */ /* 0x000fe200078e0214 */
[C---:B------:R-:W-:Y:S01]  /*07d0*/  LEA R6, P0, R0.reuse, R51, 0x1 ;  /* 0x0000003300067211 */ /* 0x040fe200078008ff */
[----:B------:R0:W4:Y:S01]  /*07e0*/  LDG.E.U16 R45, desc[UR10][R14.64] ;  /* 0x0000000a0e2d7981 */ /* 0x000122000c1e1500 */
[-C--:B------:R-:W-:Y:S01]  /*07f0*/  LEA.HI.X.SX32 R11, R7, R53.reuse, 0x1, P1 ;  /* 0x00000035070b7211 */ /* 0x080fe200008f0eff */
[----:B------:R-:W-:Y:S01]  /*0800*/  IMAD R21, R21, 0x4, R3 ;  /* 0x0000000415157824 */ /* 0x000fe200078e0203 */
[----:B------:R-:W-:Y:S01]  /*0810*/  LEA.HI.X.SX32 R7, R0, R53, 0x1, P0 ;  /* 0x0000003500077211 */ /* 0x000fe200000f0eff */
[----:B------:R0:W4:Y:S01]  /*0820*/  LDG.E.U16 R49, desc[UR10][R12.64] ;  /* 0x0000000a0c317981 */ /* 0x000122000c1e1500 */
[----:B-1----:R-:W-:-:S02]  /*0830*/  LEA R4, P0, R18, R51, 0x1 ;  /* 0x0000003312047211 */ /* 0x002fc400078008ff */
[-C--:B------:R-:W-:Y:S01]  /*0840*/  LEA R8, P1, R19, R51.reuse, 0x1 ;  /* 0x0000003313087211 */ /* 0x080fe200078208ff */
[----:B------:R-:W4:Y:S01]  /*0850*/  LDG.E.U16 R11, desc[UR10][R10.64] ;  /* 0x0000000a0a0b7981 */ /* 0x000f22000c1e1500 */
[----:B------:R-:W-:Y:S02]  /*0860*/  LEA R16, P2, R3, R51, 0x1 ;  /* 0x0000003303107211 */ /* 0x000fe400078408ff */
[-C--:B------:R-:W-:Y:S01]  /*0870*/  LEA.HI.X.SX32 R5, R18, R53.reuse, 0x1, P0 ;  /* 0x0000003512057211 */ /* 0x080fe200000f0eff */
[----:B------:R-:W4:Y:S01]  /*0880*/  LDG.E.U16 R6, desc[UR10][R6.64] ;  /* 0x0000000a06067981 */ /* 0x000f22000c1e1500 */
[----:B------:R-:W-:Y:S02]  /*0890*/  LEA.HI.X.SX32 R9, R19, R53, 0x1, P1 ;  /* 0x0000003513097211 */ /* 0x000fe400008f0eff */
[-C--:B0-----:R-:W-:Y:S01]  /*08a0*/  LEA R14, P0, R20, R51.reuse, 0x1 ;  /* 0x00000033140e7211 */ /* 0x081fe200078008ff */
[----:B------:R-:W4:Y:S01]  /*08b0*/  LDG.E.U16 R4, desc[UR10][R4.64] ;  /* 0x0000000a04047981 */ /* 0x000f22000c1e1500 */
[----:B------:R-:W-:-:S02]  /*08c0*/  LEA R12, P1, R21, R51, 0x1 ;  /* 0x00000033150c7211 */ /* 0x000fc400078208ff */
[-C--:B------:R-:W-:Y:S01]  /*08d0*/  LEA.HI.X.SX32 R17, R3, R53.reuse, 0x1, P2 ;  /* 0x0000003503117211 */ /* 0x080fe200010f0eff */
[----:B------:R-:W4:Y:S01]  /*08e0*/  LDG.E.U16 R8, desc[UR10][R8.64] ;  /* 0x0000000a08087981 */ /* 0x000f22000c1e1500 */
[-C--:B------:R-:W-:Y:S02]  /*08f0*/  LEA.HI.X.SX32 R15, R20, R53.reuse, 0x1, P0 ;  /* 0x00000035140f7211 */ /* 0x080fe400000f0eff */
[----:B------:R-:W-:Y:S02]  /*0900*/  LEA.HI.X.SX32 R13, R21, R53, 0x1, P1 ;  /* 0x00000035150d7211 */ /* 0x000fe400008f0eff */
[----:B------:R0:W4:Y:S04]  /*0910*/  LDG.E.U16 R17, desc[UR10][R16.64] ;  /* 0x0000000a10117981 */ /* 0x000128000c1e1500 */
[----:B------:R-:W4:Y:S04]  /*0920*/  LDG.E.U16 R14, desc[UR10][R14.64] ;  /* 0x0000000a0e0e7981 */ /* 0x000f28000c1e1500 */
[----:B------:R1:W4:Y:S01]  /*0930*/  LDG.E.U16 R3, desc[UR10][R12.64] ;  /* 0x0000000a0c037981 */ /* 0x000322000c1e1500 */
[----:B------:R-:W1:Y:S01]  /*0940*/  S2UR UR6, SR_CgaCtaId ;  /* 0x00000000000679c3 */ /* 0x000e620000008800 */
[----:B------:R-:W-:-:S02]  /*0950*/  SHF.R.S32.HI R0, RZ, 0x6, R2 ;  /* 0x00000006ff007819 */ /* 0x000fc40000011402 */
[----:B------:R-:W-:Y:S02]  /*0960*/  IADD3 R165, PT, PT, R143, 0x20, RZ ;  /* 0x000000208fa57810 */ /* 0x000fe40007ffe0ff */
[----:B------:R-:W-:Y:S01]  /*0970*/  SGXT R0, R0, 0x1 ;  /* 0x000000010000781a */ /* 0x000fe20000000200 */
[----:B0-----:R-:W-:Y:S01]  /*0980*/  IMAD.SHL.U32 R16, R2, 0x2, RZ ;  /* 0x0000000202107824 */ /* 0x001fe200078e00ff */
[----:B------:R-:W-:Y:S01]  /*0990*/  UMOV UR4, 0x400 ;  /* 0x0000040000047882 */ /* 0x000fe20000000000 */
[----:B------:R-:W-:Y:S02]  /*09a0*/  ISETP.GE.AND P0, PT, R165, 0x1, PT ;  /* 0x00000001a500780c */ /* 0x000fe40003f06270 */
[----:B------:R-:W-:-:S04]  /*09b0*/  LOP3.LUT R5, R0, 0x90, RZ, 0xc0, !PT ;  /* 0x0000009000057812 */ /* 0x000fc800078ec0ff */
[----:B------:R-:W-:-:S04]  /*09c0*/  LOP3.LUT R0, R5, 0x7e, R16, 0x78, !PT ;  /* 0x0000007e05007812 */ /* 0x000fc800078e7810 */
[----:B------:R-:W-:Y:S01]  /*09d0*/  LOP3.LUT R5, R0, 0x20, RZ, 0x3c, !PT ;  /* 0x0000002000057812 */ /* 0x000fe200078e3cff */
[----:B-1----:R-:W-:Y:S01]  /*09e0*/  ULEA UR6, UR6, UR4, 0x18 ;  /* 0x0000000406067291 */ /* 0x002fe2000f8ec0ff */
[----:B------:R-:W-:Y:S01]  /*09f0*/  IMAD.MOV.U32 R95, RZ, RZ, -0x800000 ;  /* 0xff800000ff5f7424 */ /* 0x000fe200078e00ff */
[----:B------:R-:W-:Y:S01]  /*0a00*/  MOV R94, 0xff800000 ;  /* 0xff800000005e7802 */ /* 0x000fe20000000f00 */
[----:B------:R-:W-:Y:S01]  /*0a10*/  IMAD.MOV.U32 R93, RZ, RZ, -0x800000 ;  /* 0xff800000ff5d7424 */ /* 0x000fe200078e00ff */
[----:B------:R-:W-:Y:S01]  /*0a20*/  CS2R R76, SRZ ;  /* 0x00000000004c7805 */ /* 0x000fe2000001ff00 */
[----:B------:R-:W-:Y:S01]  /*0a30*/  IMAD.MOV.U32 R92, RZ, RZ, -0x800000 ;  /* 0xff800000ff5c7424 */ /* 0x000fe200078e00ff */
[----:B------:R-:W-:Y:S01]  /*0a40*/  CS2R R78, SRZ ;  /* 0x00000000004e7805 */ /* 0x000fe2000001ff00 */
[----:B------:R-:W-:Y:S01]  /*0a50*/  IMAD.MOV.U32 R12, RZ, RZ, 0x3f800000 ;  /* 0x3f800000ff0c7424 */ /* 0x000fe200078e00ff */
[----:B------:R-:W-:Y:S01]  /*0a60*/  CS2R R72, SRZ ;  /* 0x0000000000487805 */ /* 0x000fe2000001ff00 */
[----:B------:R-:W-:Y:S01]  /*0a70*/  IMAD.MOV.U32 R13, RZ, RZ, 0x3f800000 ;  /* 0x3f800000ff0d7424 */ /* 0x000fe200078e00ff */
[----:B------:R-:W-:-:S02]  /*0a80*/  CS2R R74, SRZ ;  /* 0x00000000004a7805 */ /* 0x000fc4000001ff00 */
[----:B------:R-:W-:Y:S02]  /*0a90*/  CS2R R50, SRZ ;  /* 0x0000000000327805 */ /* 0x000fe4000001ff00 */
[----:B------:R-:W-:Y:S02]  /*0aa0*/  CS2R R52, SRZ ;  /* 0x0000000000347805 */ /* 0x000fe4000001ff00 */
[----:B------:R-:W-:Y:S02]  /*0ab0*/  CS2R R54, SRZ ;  /* 0x0000000000367805 */ /* 0x000fe4000001ff00 */
[----:B------:R-:W-:Y:S02]  /*0ac0*/  CS2R R56, SRZ ;  /* 0x0000000000387805 */ /* 0x000fe4000001ff00 */
[----:B------:R-:W-:Y:S02]  /*0ad0*/  CS2R R58, SRZ ;  /* 0x00000000003a7805 */ /* 0x000fe4000001ff00 */
[----:B------:R-:W-:-:S02]  /*0ae0*/  CS2R R60, SRZ ;  /* 0x00000000003c7805 */ /* 0x000fc4000001ff00 */
[----:B------:R-:W-:Y:S02]  /*0af0*/  CS2R R62, SRZ ;  /* 0x00000000003e7805 */ /* 0x000fe4000001ff00 */
[----:B------:R-:W-:Y:S02]  /*0b00*/  CS2R R64, SRZ ;  /* 0x0000000000407805 */ /* 0x000fe4000001ff00 */
[----:B------:R-:W-:Y:S02]  /*0b10*/  CS2R R66, SRZ ;  /* 0x0000000000427805 */ /* 0x000fe4000001ff00 */
[----:B------:R-:W-:Y:S02]  /*0b20*/  CS2R R68, SRZ ;  /* 0x0000000000447805 */ /* 0x000fe4000001ff00 */
[----:B------:R-:W-:Y:S02]  /*0b30*/  CS2R R70, SRZ ;  /* 0x0000000000467805 */ /* 0x000fe4000001ff00 */
[----:B------:R-:W-:Y:S01]  /*0b40*/  LOP3.LUT R149, R2, 0x7f, RZ, 0xc0, !PT ;  /* 0x0000007f02957812 */ /* 0x000fe200078ec0ff */
[----:B--2---:R-:W-:Y:S04]  /*0b50*/  STS.U16 [R0+UR6], R23 ;  /* 0x0000001700007988 */ /* 0x004fe80008000406 */
[----:B---3--:R-:W-:Y:S04]  /*0b60*/  STS.U16 [R0+UR6+0x200], R25 ;  /* 0x0002001900007988 */ /* 0x008fe80008000406 */
[----:B-----5:R-:W-:Y:S04]  /*0b70*/  STS.U16 [R0+UR6+0x400], R27 ;  /* 0x0004001b00007988 */ /* 0x020fe80008000406 */
[----:B----4-:R-:W-:Y:S04]  /*0b80*/  STS.U16 [R0+UR6+0x600], R29 ;  /* 0x0006001d00007988 */ /* 0x010fe80008000406 */
[----:B------:R-:W-:Y:S04]  /*0b90*/  STS.U16 [R0+UR6+0x800], R31 ;  /* 0x0008001f00007988 */ /* 0x000fe80008000406 */
[----:B------:R-:W-:Y:S04]  /*0ba0*/  STS.U16 [R0+UR6+0xa00], R33 ;  /* 0x000a002100007988 */ /* 0x000fe80008000406 */
[----:B------:R-:W-:Y:S04]  /*0bb0*/  STS.U16 [R0+UR6+0xc00], R35 ;  /* 0x000c002300007988 */ /* 0x000fe80008000406 */
[----:B------:R-:W-:Y:S04]  /*0bc0*/  STS.U16 [R0+UR6+0xe00], R37 ;  /* 0x000e002500007988 */ /* 0x000fe80008000406 */
[----:B------:R-:W-:Y:S04]  /*0bd0*/  STS.U16 [R0+UR6+0x1000], R39 ;  /* 0x0010002700007988 */ /* 0x000fe80008000406 */
[----:B------:R-:W-:Y:S04]  /*0be0*/  STS.U16 [R0+UR6+0x1200], R41 ;  /* 0x0012002900007988 */ /* 0x000fe80008000406 */
[----:B------:R0:W-:Y:S02]  /*0bf0*/  STS.U16 [R0+UR6+0x1400], R43 ;  /* 0x0014002b00007988 */ /* 0x0001e40008000406 */
[----:B0-----:R-:W-:-:S02]  /*0c00*/  IMAD.MOV.U32 R43, RZ, RZ, 0x3f800000 ;  /* 0x3f800000ff2b7424 */ /* 0x001fc400078e00ff */
[----:B------:R-:W-:Y:S04]  /*0c10*/  STS.U16 [R0+UR6+0x1800], R47 ;  /* 0x0018002f00007988 */ /* 0x000fe80008000406 */
[----:B------:R-:W-:Y:S04]  /*0c20*/  STS.U16 [R0+UR6+0x1600], R45 ;  /* 0x0016002d00007988 */ /* 0x000fe80008000406 */
[----:B------:R0:W-:Y:S04]  /*0c30*/  STS.U16 [R0+UR6+0x1a00], R49 ;  /* 0x001a003100007988 */ /* 0x0001e80008000406 */
[----:B------:R-:W-:Y:S01]  /*0c40*/  STS.U16 [R0+UR6+0x1c00], R11 ;  /* 0x001c000b00007988 */ /* 0x000fe20008000406 */
[----:B0-----:R-:W-:-:S03]  /*0c50*/  CS2R R48, SRZ ;  /* 0x0000000000307805 */ /* 0x001fc6000001ff00 */
[----:B------:R-:W-:Y:S04]  /*0c60*/  STS.U16 [R0+UR6+0x1e00], R17 ;  /* 0x001e001100007988 */ /* 0x000fe80008000406 */
        /* <DEDUP_REMOVED lines=10> */
[----:B------:R0:W-:Y:S04]  /*0d10*/  STS.U16 [R5+UR6+0x1500], R42 ;  /* 0x0015002a05007988 */ /* 0x0001e80008000406 */
[----:B------:R-:W-:Y:S04]  /*0d20*/  STS.U16 [R5+UR6+0x1700], R6 ;  /* 0x0017000605007988 */ /* 0x000fe80008000406 */
[----:B------:R1:W-:Y:S04]  /*0d30*/  STS.U16 [R5+UR6+0x1900], R4 ;  /* 0x0019000405007988 */ /* 0x0003e80008000406 */
[----:B------:R-:W-:Y:S01]  /*0d40*/  STS.U16 [R5+UR6+0x1b00], R8 ;  /* 0x001b000805007988 */ /* 0x000fe20008000406 */
[----:B0-----:R-:W-:-:S03]  /*0d50*/  IMAD.MOV.U32 R42, RZ, RZ, 0x3f800000 ;  /* 0x3f800000ff2a7424 */ /* 0x001fc600078e00ff */
[----:B------:R-:W-:Y:S04]  /*0d60*/  STS.U16 [R5+UR6+0x1d00], R14 ;  /* 0x001d000e05007988 */ /* 0x000fe80008000406 */
[----:B------:R0:W-:Y:S01]  /*0d70*/  STS.U16 [R5+UR6+0x1f00], R3 ;  /* 0x001f000305007988 */ /* 0x0001e20008000406 */
[C---:B-1----:R-:W-:Y:S02]  /*0d80*/  LOP3.LUT R4, R2.reuse, 0x1c, RZ, 0xc0, !PT ;  /* 0x0000001c02047812 */ /* 0x042fe400078ec0ff */
[C---:B0-----:R-:W-:Y:S01]  /*0d90*/  LOP3.LUT R3, R2.reuse, 0x60, RZ, 0xc0, !PT ;  /* 0x0000006002037812 */ /* 0x041fe200078ec0ff */
[----:B------:R-:W-:Y:S01]  /*0da0*/  IMAD.SHL.U32 R5, R2, 0x8, RZ ;  /* 0x0000000802057824 */ /* 0x000fe200078e00ff */
[----:B------:R-:W-:Y:S06]  /*0db0*/  @!P0 BRA `(.L_x_0) ;  /* 0x0000002000cc8947 */ /* 0x000fec0003800000 */
[----:B------:R-:W-:Y:S01]  /*0dc0*/  LOP3.LUT R7, R5, 0x30, RZ, 0xc0, !PT ;  /* 0x0000003005077812 */ /* 0x000fe200078ec0ff */
[----:B------:R-:W0:Y:S01]  /*0dd0*/  LDC.64 R10, c[0x0][0x3c0] ;  /* 0x0000f000ff0a7b82 */ /* 0x000e220000000a00 */
[C---:B------:R-:W-:Y:S01]  /*0de0*/  LOP3.LUT R6, R2.reuse, 0x7, RZ, 0xc0, !PT ;  /* 0x0000000702067812 */ /* 0x040fe200078ec0ff */
[----:B------:R-:W1:Y:S01]  /*0df0*/  LDCU UR8, c[0x0][0x3c8] ;  /* 0x00007900ff0877ac */ /* 0x000e620008000800 */
[C---:B------:R-:W-:Y:S01]  /*0e00*/  LOP3.LUT R9, R2.reuse, 0x20, RZ, 0xc0, !PT ;  /* 0x0000002002097812 */ /* 0x040fe200078ec0ff */
[----:B------:R-:W-:Y:S01]  /*0e10*/  IMAD.SHL.U32 R135, R149, 0x2, RZ ;  /* 0x0000000295877824 */ /* 0x000fe200078e00ff */
[----:B------:R-:W-:Y:S01]  /*0e20*/  LOP3.LUT R8, R2, 0x10, RZ, 0xc0, !PT ;  /* 0x0000001002087812 */ /* 0x000fe200078ec0ff */
[----:B------:R-:W-:Y:S01]  /*0e30*/  IMAD R7, R6, 0x40, R7 ;  /* 0x0000004006077824 */ /* 0x000fe200078e0207 */
[----:B------:R-:W-:Y:S01]  /*0e40*/  LOP3.LUT R5, R2, 0x3, RZ, 0xc0, !PT ;  /* 0x0000000302057812 */ /* 0x000fe200078ec0ff */
[C---:B------:R-:W-:Y:S01]  /*0e50*/  IMAD.SHL.U32 R13, R6.reuse, 0x10, RZ ;  /* 0x00000010060d7824 */ /* 0x040fe200078e00ff */
[----:B------:R-:W2:Y:S01]  /*0e60*/  LDC R34, c[0x0][0x3d8] ;  /* 0x0000f600ff227b82 */ /* 0x000ea20000000800 */
[----:B------:R-:W-:Y:S01]  /*0e70*/  IMAD R6, R6, 0x4, R9 ;  /* 0x0000000406067824 */ /* 0x000fe200078e0209 */
[--C-:B------:R-:W-:Y:S01]  /*0e80*/  LOP3.LUT R7, R7, 0x10, R16.reuse, 0x78, !PT ;  /* 0x0000001007077812 */ /* 0x100fe200078e7810 */
[----:B------:R-:W3:Y:S01]  /*0e90*/  LDCU.64 UR4, c[0x0][0x3d0] ;  /* 0x00007a00ff0477ac */ /* 0x000ee20008000a00 */
[----:B------:R-:W-:Y:S01]  /*0ea0*/  LOP3.LUT R13, R13, 0x30, R16, 0x78, !PT ;  /* 0x000000300d0d7812 */ /* 0x000fe200078e7810 */
[C---:B------:R-:W-:Y:S01]  /*0eb0*/  IMAD.SHL.U32 R146, R5.reuse, 0x2, RZ ;  /* 0x0000000205927824 */ /* 0x040fe200078e00ff */
[C---:B------:R-:W-:Y:S01]  /*0ec0*/  LEA R12, R8.reuse, UR6, 0x6 ;  /* 0x00000006080c7c11 */ /* 0x040fe2000f8e30ff */
[----:B------:R-:W-:Y:S01]  /*0ed0*/  IMAD R7, R8, 0x20, R7 ;  /* 0x0000002008077824 */ /* 0x000fe200078e0207 */
[----:B------:R-:W4:Y:S01]  /*0ee0*/  LDCU.64 UR12, c[0x0][0x388] ;  /* 0x00007100ff0c77ac */ /* 0x000f220008000a00 */
[----:B------:R-:W-:Y:S01]  /*0ef0*/  IMAD.U32 R8, R6, 0x40, R13 ;  /* 0x0000004006087824 */ /* 0x000fe200078e000d */
[----:B------:R-:W-:Y:S01]  /*0f00*/  SHF.R.S32.HI R6, RZ, 0x2, R2 ;  /* 0x00000002ff067819 */ /* 0x000fe20000011402 */
[----:B------:R-:W-:Y:S01]  /*0f10*/  IMAD R12, R5, 0x20, R12 ;  /* 0x00000020050c7824 */ /* 0x000fe200078e020c */
[----:B------:R-:W5:Y:S01]  /*0f20*/  LDC.64 R40, c[0x0][0x390] ;  /* 0x0000e400ff287b82 */ /* 0x000f620000000a00 */
[----:B------:R-:W-:-:S02]  /*0f30*/  SHF.R.U32.HI R13, RZ, 0x4, R2 ;  /* 0x00000004ff0d7819 */ /* 0x000fc40000011602 */
[----:B------:R-:W-:Y:S02]  /*0f40*/  CS2R R76, SRZ ;  /* 0x00000000004c7805 */ /* 0x000fe4000001ff00 */
[----:B------:R-:W-:Y:S01]  /*0f50*/  SGXT R5, R6, 0x1 ;  /* 0x000000010605781a */ /* 0x000fe20000000200 */
[----:B0-----:R-:W-:Y:S01]  /*0f60*/  IMAD R10, R10, UR7, RZ ;  /* 0x000000070a0a7c24 */ /* 0x001fe2000f8e02ff */
[----:B------:R-:W-:Y:S01]  /*0f70*/  LEA R17, R3, R12, 0x3 ;  /* 0x0000000c03117211 */ /* 0x000fe200078e18ff */
[----:B------:R-:W-:Y:S01]  /*0f80*/  IMAD.SHL.U32 R3, R2, 0x20, RZ ;  /* 0x0000002002037824 */ /* 0x000fe200078e00ff */
[----:B------:R-:W-:Y:S01]  /*0f90*/  LOP3.LUT R6, R5, 0x90, RZ, 0xc0, !PT ;  /* 0x0000009005067812 */ /* 0x000fe200078ec0ff */
[----:B-1----:R-:W-:Y:S01]  /*0fa0*/  IMAD R5, R149, UR8, RZ ;  /* 0x0000000895057c24 */ /* 0x002fe2000f8e02ff */
[----:B------:R-:W-:Y:S01]  /*0fb0*/  LEA.HI R146, R9, R146, RZ, 0x1e ;  /* 0x0000009209927211 */ /* 0x000fe200078ff0ff */
[----:B------:R-:W-:Y:S01]  /*0fc0*/  IMAD.SHL.U32 R14, R10, 0x2, RZ ;  /* 0x000000020a0e7824 */ /* 0x000fe200078e00ff */
[----:B------:R-:W-:Y:S01]  /*0fd0*/  SHF.R.U32.HI R9, RZ, 0x1, R9 ;  /* 0x00000001ff097819 */ /* 0x000fe20000011609 */
[C---:B------:R-:W-:Y:S01]  /*0fe0*/  IMAD.SHL.U32 R15, R5.reuse, 0x2, RZ ;  /* 0x00000002050f7824 */ /* 0x040fe200078e00ff */
[----:B------:R-:W-:Y:S01]  /*0ff0*/  LOP3.LUT R137, R6, 0x160, R3, 0xf8, !PT ;  /* 0x0000016006897812 */ /* 0x000fe200078ef803 */
[----:B------:R-:W-:Y:S01]  /*1000*/  IMAD.HI R5, R5, 0x2, RZ ;  /* 0x0000000205057827 */ /* 0x000fe200078e02ff */
[----:B------:R-:W-:Y:S01]  /*1010*/  LOP3.LUT R147, R3, 0x360, RZ, 0xc0, !PT ;  /* 0x0000036003937812 */ /* 0x000fe200078ec0ff */
[----:B---3--:R-:W-:Y:S01]  /*1020*/  UIMAD UR4, UR7, UR4, URZ ;  /* 0x00000004070472a4 */ /* 0x008fe2000f8e02ff */
[----:B------:R-:W-:Y:S01]  /*1030*/  SGXT.U32 R3, R13, 0x3 ;  /* 0x000000030d03781a */ /* 0x000fe20000000000 */
[----:B------:R-:W-:Y:S01]  /*1040*/  IMAD.HI R10, R10, 0x2, RZ ;  /* 0x000000020a0a7827 */ /* 0x000fe200078e02ff */
[C---:B------:R-:W-:Y:S01]  /*1050*/  LOP3.LUT R12, R6.reuse, R9, RZ, 0x3c, !PT ;  /* 0x00000009060c7212 */ /* 0x040fe200078e3cff */
[----:B------:R-:W-:Y:S01]  /*1060*/  USHF.L.U32 UR8, UR4, 0x1, URZ ;  /* 0x0000000104087899 */ /* 0x000fe200080006ff */
[----:B------:R-:W-:Y:S01]  /*1070*/  LOP3.LUT R136, R6, 0x10, R16, 0x78, !PT ;  /* 0x0000001006887812 */ /* 0x000fe200078e7810 */
[----:B--2---:R-:W-:Y:S01]  /*1080*/  IMAD R9, R3, R34, RZ ;  /* 0x0000002203097224 */ /* 0x004fe200078e02ff */
[----:B------:R-:W-:Y:S01]  /*1090*/  LOP3.LUT R6, R2, 0xf, RZ, 0xc0, !PT ;  /* 0x0000000f02067812 */ /* 0x000fe200078ec0ff */
[----:B------:R-:W-:Y:S01]  /*10a0*/  IMAD R115, R11, 0x12, RZ ;  /* 0x000000120b737824 */ /* 0x000fe200078e02ff */
[----:B------:R-:W-:Y:S01]  /*10b0*/  IADD3 R147, PT, PT, R12, UR6, R147 ;  /* 0x000000060c937c10 */ /* 0x000fe2000fffe093 */
[----:B------:R-:W-:Y:S01]  /*10c0*/  IMAD R12, R34, 0x8, R9 ;  /* 0x00000008220c7824 */ /* 0x000fe200078e0209 */
[----:B----4-:R-:W-:Y:S01]  /*10d0*/  IADD3 R14, P0, P1, R15, UR12, R14 ;  /* 0x0000000c0f0e7c10 */ /* 0x010fe2000f91e00e */
[----:B------:R-:W-:Y:S01]  /*10e0*/  IMAD R6, R6, UR5, RZ ;  /* 0x0000000506067c24 */ /* 0x000fe2000f8e02ff */
[----:B------:R-:W-:Y:S01]  /*10f0*/  UIMAD.WIDE UR4, UR4, 0x2, URZ ;  /* 0x00000002040478a5 */ /* 0x000fe2000f8e02ff */
[----:B------:R-:W-:Y:S01]  /*1100*/  IADD3 R136, PT, PT, R136, R17, RZ ;  /* 0x0000001188887210 */ /* 0x000fe20007ffe0ff */
[----:B------:R-:W-:Y:S01]  /*1110*/  IMAD R49, R11, 0x9, RZ ;  /* 0x000000090b317824 */ /* 0x000fe200078e02ff */
[----:B------:R-:W-:Y:S01]  /*1120*/  IADD3.X R15, PT, PT, R5, UR13, R10, P0, P1 ;  /* 0x0000000d050f7c10 */ /* 0x000fe200087e240a */
[----:B------:R-:W-:Y:S01]  /*1130*/  IMAD.SHL.U32 R3, R6, 0x2, RZ ;  /* 0x0000000206037824 */ /* 0x000fe200078e00ff */
[----:B------:R-:W-:Y:S01]  /*1140*/  LEA.HI R5, R2, 0x78, RZ, 0x1c ;  /* 0x0000007802057811 */ /* 0x000fe200078fe0ff */
[----:B------:R-:W-:Y:S01]  /*1150*/  IMAD R10, R34, 0x8, R12 ;  /* 0x00000008220a7824 */ /* 0x000fe200078e020c */
[----:B------:R-:W-:Y:S01]  /*1160*/  IADD3 R114, P5, PT, R115, R14, RZ ;  /* 0x0000000e73727210 */ /* 0x000fe20007fbe0ff */
[----:B------:R-:W-:Y:S01]  /*1170*/  IMAD.HI R6, R6, 0x2, RZ ;  /* 0x0000000206067827 */ /* 0x000fe200078e02ff */
[----:B-----5:R-:W-:-:S02]  /*1180*/  IADD3 R40, P0, P1, R3, UR8, R40 ;  /* 0x0000000803287c10 */ /* 0x020fc4000f91e028 */
[----:B------:R-:W-:Y:S02]  /*1190*/  CS2R R78, SRZ ;  /* 0x00000000004e7805 */ /* 0x000fe4000001ff00 */
[----:B------:R-:W-:Y:S01]  /*11a0*/  LEA.HI R3, R2, 0x38, RZ, 0x1c ;  /* 0x0000003802037811 */ /* 0x000fe200078fe0ff */
[----:B------:R-:W-:Y:S01]  /*11b0*/  IMAD R13, R34, 0x8, R10 ;  /* 0x00000008220d7824 */ /* 0x000fe200078e020a */
[----:B------:R-:W-:Y:S01]  /*11c0*/  IADD3.X R42, PT, PT, R6, UR5, R41, P0, P1 ;  /* 0x00000005062a7c10 */ /* 0x000fe200087e2429 */
[----:B------:R-:W-:Y:S01]  /*11d0*/  IMAD R19, R5, R34, RZ ;  /* 0x0000002205137224 */ /* 0x000fe200078e02ff */
[-C--:B------:R-:W-:Y:S01]  /*11e0*/  LEA R100, P0, R9, R40.reuse, 0x1 ;  /* 0x0000002809647211 */ /* 0x080fe200078008ff */
[----:B------:R-:W-:Y:S01]  /*11f0*/  IMAD R23, R34, 0x8, R13 ;  /* 0x0000000822177824 */ /* 0x000fe200078e020d */
[----:B------:R-:W-:Y:S01]  /*1200*/  LEA R98, P1, R12, R40, 0x1 ;  /* 0x000000280c627211 */ /* 0x000fe200078208ff */
[----:B------:R-:W-:Y:S01]  /*1210*/  IMAD R6, R3, R34, RZ ;  /* 0x0000002203067224 */ /* 0x000fe200078e02ff */
[----:B------:R-:W-:Y:S01]  /*1220*/  LEA.HI.X.SX32 R101, R9, R42, 0x1, P0 ;  /* 0x0000002a09657211 */ /* 0x000fe200000f0eff */
[----:B------:R-:W-:Y:S01]  /*1230*/  IMAD R3, R34, 0x8, R23 ;  /* 0x0000000822037824 */ /* 0x000fe200078e0217 */
[-C--:B------:R-:W-:Y:S01]  /*1240*/  LEA R96, P0, R10, R40.reuse, 0x1 ;  /* 0x000000280a607211 */ /* 0x080fe200078008ff */
[C---:B------:R-:W-:Y:S01]  /*1250*/  IMAD R51, R11.reuse, 0xa, RZ ;  /* 0x0000000a0b337824 */ /* 0x040fe200078e02ff */
[----:B------:R-:W-:Y:S01]  /*1260*/  LEA R16, P2, R6, R40, 0x1 ;  /* 0x0000002806107211 */ /* 0x000fe200078408ff */
[----:B------:R-:W-:Y:S01]  /*1270*/  IMAD R5, R34, 0x8, R3 ;  /* 0x0000000822057824 */ /* 0x000fe200078e0203 */
[-C--:B------:R-:W-:Y:S01]  /*1280*/  LEA.HI.X.SX32 R99, R12, R42.reuse, 0x1, P1 ;  /* 0x0000002a0c637211 */ /* 0x080fe200008f0eff */
[C---:B------:R-:W-:Y:S01]  /*1290*/  IMAD R111, R11.reuse, 0x16, RZ ;  /* 0x000000160b6f7824 */ /* 0x040fe200078e02ff */
[----:B------:R-:W-:Y:S01]  /*12a0*/  LEA.HI.X.SX32 R17, R6, R42, 0x1, P2 ;  /* 0x0000002a06117211 */ /* 0x000fe200010f0eff */
[C---:B------:R-:W-:Y:S01]  /*12b0*/  IMAD R113, R11.reuse, 0x14, RZ ;  /* 0x000000140b717824 */ /* 0x040fe200078e02ff */
[----:B------:R-:W-:Y:S01]  /*12c0*/  LEA R9, R34, R5, 0x4 ;  /* 0x0000000522097211 */ /* 0x000fe200078e20ff */
[----:B------:R-:W-:Y:S01]  /*12d0*/  IMAD R53, R11, 0xb, RZ ;  /* 0x0000000b0b357824 */ /* 0x000fe200078e02ff */
[----:B------:R-:W-:Y:S01]  /*12e0*/  LEA R20, P1, R13, R40, 0x1 ;  /* 0x000000280d147211 */ /* 0x000fe200078208ff */
[----:B------:R-:W-:Y:S01]  /*12f0*/  IMAD R109, R11, 0x18, RZ ;  /* 0x000000180b6d7824 */ /* 0x000fe200078e02ff */
[-C--:B------:R-:W-:Y:S01]  /*1300*/  LEA.HI.X.SX32 R97, R10, R42.reuse, 0x1, P0 ;  /* 0x0000002a0a617211 */ /* 0x080fe200000f0eff */
[C---:B------:R-:W-:Y:S01]  /*1310*/  IMAD R6, R34.reuse, 0x8, R9 ;  /* 0x0000000822067824 */ /* 0x040fe200078e0209 */
[----:B------:R-:W-:Y:S01]  /*1320*/  LEA.HI.X.SX32 R21, R13, R42, 0x1, P1 ;  /* 0x0000002a0d157211 */ /* 0x000fe200008f0eff */
[----:B------:R-:W-:Y:S01]  /*1330*/  IMAD R13, R11, 0x6, RZ ;  /* 0x000000060b0d7824 */ /* 0x000fe200078e02ff */
[-C--:B------:R-:W-:Y:S01]  /*1340*/  LEA R24, P1, R3, R40.reuse, 0x1 ;  /* 0x0000002803187211 */ /* 0x080fe200078208ff */
[C---:B------:R-:W-:Y:S01]  /*1350*/  IMAD R10, R34.reuse, 0x8, R6 ;  /* 0x00000008220a7824 */ /* 0x040fe200078e0206 */
[----:B------:R-:W-:Y:S01]  /*1360*/  LEA R26, P2, R5, R40, 0x1 ;  /* 0x00000028051a7211 */ /* 0x000fe200078408ff */
[----:B------:R-:W-:Y:S01]  /*1370*/  IMAD R55, R11, 0xc, RZ ;  /* 0x0000000c0b377824 */ /* 0x000fe200078e02ff */
[----:B------:R-:W-:Y:S01]  /*1380*/  LEA.HI.X.SX32 R25, R3, R42, 0x1, P1 ;  /* 0x0000002a03197211 */ /* 0x000fe200008f0eff */
[C---:B------:R-:W-:Y:S01]  /*1390*/  IMAD R12, R34.reuse, 0x8, R10 ;  /* 0x00000008220c7824 */ /* 0x040fe200078e020a */
[----:B------:R-:W-:Y:S01]  /*13a0*/  LEA R22, P0, R23, R40, 0x1 ;  /* 0x0000002817167211 */ /* 0x000fe200078008ff */
[----:B------:R-:W-:Y:S01]  /*13b0*/  IMAD R107, R11, 0x1a, RZ ;  /* 0x0000001a0b6b7824 */ /* 0x000fe200078e02ff */
[-C--:B------:R-:W-:Y:S01]  /*13c0*/  LEA.HI.X.SX32 R27, R5, R42.reuse, 0x1, P2 ;  /* 0x0000002a051b7211 */ /* 0x080fe200010f0eff */
[----:B------:R-:W-:Y:S01]  /*13d0*/  IMAD R3, R34, 0x8, R12 ;  /* 0x0000000822037824 */ /* 0x000fe200078e020c */
[----:B------:R-:W-:Y:S01]  /*13e0*/  LEA.HI.X.SX32 R23, R23, R42, 0x1, P0 ;  /* 0x0000002a17177211 */ /* 0x000fe200000f0eff */
[C---:B------:R-:W-:Y:S01]  /*13f0*/  IMAD R105, R11.reuse, 0x1c, RZ ;  /* 0x0000001c0b697824 */ /* 0x040fe200078e02ff */
[-C--:B------:R-:W-:Y:S01]  /*1400*/  LEA R30, P1, R6, R40.reuse, 0x1 ;  /* 0x00000028061e7211 */ /* 0x080fe200078208ff */
[----:B------:R-:W-:Y:S01]  /*1410*/  IMAD R5, R34, 0x8, R3 ;  /* 0x0000000822057824 */ /* 0x000fe200078e0203 */
[-C--:B------:R-:W-:Y:S01]  /*1420*/  LEA R32, P2, R10, R40.reuse, 0x1 ;  /* 0x000000280a207211 */ /* 0x080fe200078408ff */
[----:B------:R-:W-:Y:S01]  /*1430*/  IMAD R57, R11, 0xd, RZ ;  /* 0x0000000d0b397824 */ /* 0x000fe200078e02ff */
[----:B------:R-:W-:Y:S01]  /*1440*/  LEA R28, P0, R9, R40, 0x1 ;  /* 0x00000028091c7211 */ /* 0x000fe200078008ff */
[C---:B------:R-:W-:Y:S01]  /*1450*/  IMAD R59, R11.reuse, 0xe, RZ ;  /* 0x0000000e0b3b7824 */ /* 0x040fe200078e02ff */
[-C--:B------:R-:W-:Y:S01]  /*1460*/  LEA.HI.X.SX32 R31, R6, R42.reuse, 0x1, P1 ;  /* 0x0000002a061f7211 */ /* 0x080fe200008f0eff */
[----:B------:R-:W-:Y:S01]  /*1470*/  IMAD R6, R34, 0x8, R5 ;  /* 0x0000000822067824 */ /* 0x000fe200078e0205 */
[-C--:B------:R-:W-:Y:S01]  /*1480*/  LEA.HI.X.SX32 R33, R10, R42.reuse, 0x1, P2 ;  /* 0x0000002a0a217211 */ /* 0x080fe200010f0eff */
[----:B------:R-:W-:Y:S01]  /*1490*/  IMAD R103, R11, 0x1e, RZ ;  /* 0x0000001e0b677824 */ /* 0x000fe200078e02ff */
[----:B------:R-:W-:Y:S01]  /*14a0*/  LEA.HI.X.SX32 R29, R9, R42, 0x1, P0 ;  /* 0x0000002a091d7211 */ /* 0x000fe200000f0eff */
[----:B------:R-:W-:Y:S01]  /*14b0*/  IMAD R43, R11, 0x7, RZ ;  /* 0x000000070b2b7824 */ /* 0x000fe200078e02ff */
[-C--:B------:R-:W-:Y:S01]  /*14c0*/  LEA R38, P2, R5, R40.reuse, 0x1 ;  /* 0x0000002805267211 */ /* 0x080fe200078408ff */
[C---:B------:R-:W-:Y:S01]  /*14d0*/  IMAD.SHL.U32 R45, R11.reuse, 0x4, RZ ;  /* 0x000000040b2d7824 */ /* 0x040fe200078e00ff */
[CC--:B------:R-:W-:Y:S01]  /*14e0*/  LEA R34, P0, R12.reuse, R40.reuse, 0x1 ;  /* 0x000000280c227211 */ /* 0x0c0fe200078008ff */
[----:B------:R-:W-:Y:S01]  /*14f0*/  IMAD.SHL.U32 R47, R11, 0x8, RZ ;  /* 0x000000080b2f7824 */ /* 0x000fe200078e00ff */
[----:B------:R-:W-:Y:S01]  /*1500*/  LEA R36, P1, R3, R40, 0x1 ;  /* 0x0000002803247211 */ /* 0x000fe200078208ff */
[C---:B------:R-:W-:Y:S01]  /*1510*/  IMAD R81, R11.reuse, 0xf, RZ ;  /* 0x0000000f0b517824 */ /* 0x040fe200078e02ff */
[----:B------:R-:W-:Y:S01]  /*1520*/  SHF.L.U32 R9, R11, 0x1, RZ ;  /* 0x000000010b097819 */ /* 0x000fe200000006ff */
[----:B------:R-:W-:Y:S01]  /*1530*/  IMAD.MOV.U32 R10, RZ, RZ, RZ ;  /* 0x000000ffff0a7224 */ /* 0x000fe200078e00ff */
[-C--:B------:R-:W-:Y:S01]  /*1540*/  LEA.HI.X.SX32 R39, R5, R42.reuse, 0x1, P2 ;  /* 0x0000002a05277211 */ /* 0x080fe200010f0eff */
[----:B------:R-:W-:Y:S01]  /*1550*/  IMAD R5, R11, 0x5, RZ ;  /* 0x000000050b057824 */ /* 0x000fe200078e02ff */
[-C--:B------:R-:W-:Y:S01]  /*1560*/  LEA.HI.X.SX32 R35, R12, R42.reuse, 0x1, P0 ;  /* 0x0000002a0c237211 */ /* 0x080fe200000f0eff */
[----:B------:R-:W-:Y:S01]  /*1570*/  IMAD.MOV.U32 R12, RZ, RZ, 0x3f800000 ;  /* 0x3f800000ff0c7424 */ /* 0x000fe200078e00ff */
[----:B------:R-:W-:Y:S01]  /*1580*/  LEA.HI.X.SX32 R37, R3, R42, 0x1, P1 ;  /* 0x0000002a03257211 */ /* 0x000fe200008f0eff */
[----:B------:R-:W-:Y:S01]  /*1590*/  IMAD R3, R11, 0x3, RZ ;  /* 0x000000030b037824 */ /* 0x000fe200078e02ff */
[----:B------:R-:W-:-:S02]  /*15a0*/  IADD3 R130, P0, PT, R9, R14, RZ ;  /* 0x0000000e09827210 */ /* 0x000fc40007f1e0ff */
[----:B------:R-:W-:Y:S02]  /*15b0*/  CS2R R72, SRZ ;  /* 0x0000000000487805 */ /* 0x000fe4000001ff00 */
[-C--:B------:R-:W-:Y:S02]  /*15c0*/  IADD3 R122, P1, PT, R51, R14.reuse, RZ ;  /* 0x0000000e337a7210 */ /* 0x080fe40007f3e0ff */
[----:B------:R-:W-:Y:S02]  /*15d0*/  CS2R R74, SRZ ;  /* 0x00000000004a7805 */ /* 0x000fe4000001ff00 */
[----:B------:R-:W-:Y:S02]  /*15e0*/  LEA.HI.X.SX32 R115, R49, R15, 0x1, P5 ;  /* 0x0000000f31737211 */ /* 0x000fe400028f0eff */
[----:B------:R-:W-:Y:S02]  /*15f0*/  CS2R R48, SRZ ;  /* 0x0000000000307805 */ /* 0x000fe4000001ff00 */
[----:B------:R-:W-:-:S02]  /*1600*/  IADD3 R110, P5, PT, R111, R14, RZ ;  /* 0x0000000e6f6e7210 */ /* 0x000fc40007fbe0ff */
[----:B------:R-:W-:Y:S02]  /*1610*/  CS2R R60, SRZ ;  /* 0x00000000003c7805 */ /* 0x000fe4000001ff00 */
[-C--:B------:R-:W-:Y:S02]  /*1620*/  LEA.HI.X.SX32 R131, R11, R15.reuse, 0x1, P0 ;  /* 0x0000000f0b837211 */ /* 0x080fe400000f0eff */
[----:B------:R-:W-:Y:S02]  /*1630*/  CS2R R62, SRZ ;  /* 0x00000000003e7805 */ /* 0x000fe4000001ff00 */
[----:B------:R-:W-:Y:S01]  /*1640*/  LEA.HI.X.SX32 R123, R5, R15, 0x1, P1 ;  /* 0x0000000f057b7211 */ /* 0x000fe200008f0eff */
[----:B------:R-:W-:Y:S01]  /*1650*/  IMAD.MOV.U32 R5, RZ, RZ, -0x800000 ;  /* 0xff800000ff057424 */ /* 0x000fe200078e00ff */
[----:B------:R-:W-:Y:S02]  /*1660*/  IADD3 R112, P0, PT, R113, R14, RZ ;  /* 0x0000000e71707210 */ /* 0x000fe40007f1e0ff */
[----:B------:R-:W-:-:S02]  /*1670*/  CS2R R64, SRZ ;  /* 0x0000000000407805 */ /* 0x000fc4000001ff00 */
[----:B------:R-:W-:Y:S02]  /*1680*/  IADD3 R126, P1, PT, R13, R14, RZ ;  /* 0x0000000e0d7e7210 */ /* 0x000fe40007f3e0ff */
[----:B------:R-:W-:Y:S02]  /*1690*/  CS2R R66, SRZ ;  /* 0x0000000000427805 */ /* 0x000fe4000001ff00 */
[----:B------:R-:W-:Y:S02]  /*16a0*/  LEA.HI.X.SX32 R111, R53, R15, 0x1, P5 ;  /* 0x0000000f356f7211 */ /* 0x000fe400028f0eff */
[----:B------:R-:W-:Y:S02]  /*16b0*/  CS2R R52, SRZ ;  /* 0x0000000000347805 */ /* 0x000fe4000001ff00 */
[----:B------:R-:W-:Y:S02]  /*16c0*/  LEA R18, P3, R19, R40, 0x1 ;  /* 0x0000002813127211 */ /* 0x000fe400078608ff */
[----:B------:R-:W-:-:S02]  /*16d0*/  CS2R R68, SRZ ;  /* 0x0000000000447805 */ /* 0x000fc4000001ff00 */
[----:B------:R-:W-:Y:S02]  /*16e0*/  IADD3 R108, P5, PT, R109, R14, RZ ;  /* 0x0000000e6d6c7210 */ /* 0x000fe40007fbe0ff */
[----:B------:R-:W-:Y:S02]  /*16f0*/  CS2R R70, SRZ ;  /* 0x0000000000467805 */ /* 0x000fe4000001ff00 */
[C---:B------:R-:W-:Y:S01]  /*1700*/  LEA.HI R44, R4.reuse, 0x10, RZ, 0x1e ;  /* 0x00000010042c7811 */ /* 0x040fe200078ff0ff */
[----:B------:R-:W0:Y:S01]  /*1710*/  LDCU UR9, c[0x0][0x3a8] ;  /* 0x00007500ff0977ac */ /* 0x000e220008000800 */
[-C--:B------:R-:W-:Y:S02]  /*1720*/  LEA.HI.X.SX32 R113, R51, R15.reuse, 0x1, P0 ;  /* 0x0000000f33717211 */ /* 0x080fe400000f0eff */
[----:B------:R-:W-:Y:S02]  /*1730*/  CS2R R50, SRZ ;  /* 0x0000000000327805 */ /* 0x000fe4000001ff00 */
[----:B------:R-:W-:Y:S01]  /*1740*/  LEA.HI.X.SX32 R127, R3, R15, 0x1, P1 ;  /* 0x0000000f037f7211 */ /* 0x000fe200008f0eff */
[----:B------:R-:W-:Y:S01]  /*1750*/  IMAD.IADD R144, R143, 0x1, R44 ;  /* 0x000000018f907824 */ /* 0x000fe200078e022c */
[C---:B------:R-:W-:Y:S01]  /*1760*/  LEA.HI R132, R4.reuse, 0x18, RZ, 0x1e ;  /* 0x0000001804847811 */ /* 0x040fe200078ff0ff */
[----:B------:R-:W-:Y:S01]  /*1770*/  UMOV UR4, URZ ;  /* 0x000000ff00047c82 */ /* 0x000fe20008000000 */
[----:B------:R-:W-:Y:S01]  /*1780*/  LEA.HI R134, R4, 0x8, RZ, 0x1e ;  /* 0x0000000804867811 */ /* 0x000fe200078ff0ff */
[----:B------:R-:W-:Y:S01]  /*1790*/  UMOV UR5, URZ ;  /* 0x000000ff00057c82 */ /* 0x000fe20008000000 */
[----:B------:R-:W-:-:S02]  /*17a0*/  LEA.HI.X.SX32 R19, R19, R42, 0x1, P3 ;  /* 0x0000002a13137211 */ /* 0x000fc400018f0eff */
[-C--:B------:R-:W-:Y:S02]  /*17b0*/  IADD3 R120, P0, PT, R55, R14.reuse, RZ ;  /* 0x0000000e37787210 */ /* 0x080fe40007f1e0ff */
[----:B------:R-:W-:Y:S02]  /*17c0*/  IADD3 R106, P1, PT, R107, R14, RZ ;  /* 0x0000000e6b6a7210 */ /* 0x000fe40007f3e0ff */
[----:B------:R-:W-:Y:S02]  /*17d0*/  LEA.HI.X.SX32 R109, R55, R15, 0x1, P5 ;  /* 0x0000000f376d7211 */ /* 0x000fe400028f0eff */
[----:B------:R-:W-:Y:S02]  /*17e0*/  CS2R R54, SRZ ;  /* 0x0000000000367805 */ /* 0x000fe4000001ff00 */
[----:B------:R-:W-:Y:S02]  /*17f0*/  LEA R40, P3, R6, R40, 0x1 ;  /* 0x0000002806287211 */ /* 0x000fe400078608ff */
[----:B------:R-:W-:-:S02]  /*1800*/  IADD3 R104, P5, PT, R105, R14, RZ ;  /* 0x0000000e69687210 */ /* 0x000fc40007fbe0ff */
[----:B------:R-:W-:Y:S02]  /*1810*/  SHF.R.U32.HI R46, RZ, 0x3, R2 ;  /* 0x00000003ff2e7819 */ /* 0x000fe40000011602 */
[----:B------:R-:W-:Y:S02]  /*1820*/  LEA.HI R142, R4, R143, RZ, 0x1e ;  /* 0x0000008f048e7211 */ /* 0x000fe400078ff0ff */
[C---:B------:R-:W-:Y:S01]  /*1830*/  IADD3 R145, PT, PT, R143.reuse, R132, RZ ;  /* 0x000000848f917210 */ /* 0x040fe20007ffe0ff */
[----:B------:R-:W-:Y:S01]  /*1840*/  IMAD.IADD R143, R143, 0x1, R134 ;  /* 0x000000018f8f7824 */ /* 0x000fe200078e0286 */
[-C--:B------:R-:W-:Y:S01]  /*1850*/  LEA.HI.X.SX32 R121, R13, R15.reuse, 0x1, P0 ;  /* 0x0000000f0d797211 */ /* 0x080fe200000f0eff */
[----:B------:R-:W-:Y:S01]  /*1860*/  IMAD.MOV.U32 R13, RZ, RZ, 0x3f800000 ;  /* 0x3f800000ff0d7424 */ /* 0x000fe200078e00ff */
[----:B------:R-:W-:Y:S02]  /*1870*/  IADD3 R118, P6, PT, R59, R14, RZ ;  /* 0x0000000e3b767210 */ /* 0x000fe40007fde0ff */
[----:B------:R-:W-:-:S02]  /*1880*/  LEA.HI.X.SX32 R107, R57, R15, 0x1, P1 ;  /* 0x0000000f396b7211 */ /* 0x000fc400008f0eff */
[----:B------:R-:W-:Y:S02]  /*1890*/  CS2R R56, SRZ ;  /* 0x0000000000387805 */ /* 0x000fe4000001ff00 */
[----:B------:R-:W-:Y:S01]  /*18a0*/  LEA.HI.X.SX32 R41, R6, R42, 0x1, P3 ;  /* 0x0000002a06297211 */ /* 0x000fe200018f0eff */
[----:B------:R-:W-:Y:S01]  /*18b0*/  IMAD.MOV.U32 R6, RZ, RZ, RZ ;  /* 0x000000ffff067224 */ /* 0x000fe200078e00ff */
[C---:B------:R-:W-:Y:S01]  /*18c0*/  LOP3.LUT P0, RZ, R2.reuse, 0x3, RZ, 0xc0, !PT ;  /* 0x0000000302ff7812 */ /* 0x040fe2000780c0ff */
[----:B------:R-:W-:Y:S01]  /*18d0*/  IMAD.MOV.U32 R42, RZ, RZ, 0x3f800000 ;  /* 0x3f800000ff2a7424 */ /* 0x000fe200078e00ff */
[----:B------:R-:W-:Y:S02]  /*18e0*/  LOP3.LUT P1, RZ, R2, 0x1, RZ, 0xc0, !PT ;  /* 0x0000000102ff7812 */ /* 0x000fe4000782c0ff */
[----:B------:R-:W-:Y:S02]  /*18f0*/  LEA.HI.X.SX32 R105, R59, R15, 0x1, P5 ;  /* 0x0000000f3b697211 */ /* 0x000fe400028f0eff */
[----:B------:R-:W-:-:S02]  /*1900*/  CS2R R58, SRZ ;  /* 0x00000000003a7805 */ /* 0x000fc4000001ff00 */
[----:B------:R-:W-:Y:S02]  /*1910*/  LEA R151, R4, UR6, 0x1 ;  /* 0x0000000604977c11 */ /* 0x000fe4000f8e08ff */
[----:B------:R-:W-:Y:S02]  /*1920*/  LOP3.LUT R46, R46, 0x4, RZ, 0xc0, !PT ;  /* 0x000000042e2e7812 */ /* 0x000fe400078ec0ff */
[----:B------:R-:W-:Y:S02]  /*1930*/  LEA R132, R132, UR6, 0x3 ;  /* 0x0000000684847c11 */ /* 0x000fe4000f8e18ff */
[----:B------:R-:W-:Y:S01]  /*1940*/  LEA R133, R44, UR6, 0x3 ;  /* 0x000000062c857c11 */ /* 0x000fe2000f8e18ff */
[----:B------:R-:W-:Y:S01]  /*1950*/  IMAD.IADD R141, R151, 0x1, R46 ;  /* 0x00000001978d7824 */ /* 0x000fe200078e022e */
[----:B------:R-:W-:Y:S01]  /*1960*/  LEA R134, R134, UR6, 0x3 ;  /* 0x0000000686867c11 */ /* 0x000fe2000f8e18ff */
[C---:B------:R-:W-:Y:S01]  /*1970*/  IMAD.IADD R138, R46.reuse, 0x1, R132 ;  /* 0x000000012e8a7824 */ /* 0x040fe200078e0284 */
[CC--:B------:R-:W-:Y:S01]  /*1980*/  LEA R128, P3, R11.reuse, R14.reuse, 0x2 ;  /* 0x0000000e0b807211 */ /* 0x0c0fe200078610ff */
[C---:B------:R-:W-:Y:S01]  /*1990*/  IMAD.IADD R139, R46.reuse, 0x1, R133 ;  /* 0x000000012e8b7824 */ /* 0x040fe200078e0285 */
[CC--:B------:R-:W-:Y:S01]  /*19a0*/  LEA R124, P2, R11.reuse, R14.reuse, 0x3 ;  /* 0x0000000e0b7c7211 */ /* 0x0c0fe200078418ff */
[----:B------:R-:W-:Y:S01]  /*19b0*/  IMAD.IADD R140, R46, 0x1, R134 ;  /* 0x000000012e8c7824 */ /* 0x000fe200078e0286 */
[-C--:B------:R-:W-:Y:S01]  /*19c0*/  LEA R116, P4, R11, R14.reuse, 0x4 ;  /* 0x0000000e0b747211 */ /* 0x080fe200078820ff */
[----:B------:R-:W-:Y:S01]  /*19d0*/  IMAD.MOV.U32 R11, RZ, RZ, -0x800000 ;  /* 0xff800000ff0b7424 */ /* 0x000fe200078e00ff */
[----:B------:R-:W-:-:S02]  /*19e0*/  IADD3 R102, P5, PT, R103, R14, RZ ;  /* 0x0000000e67667210 */ /* 0x000fc40007fbe0ff */
[----:B------:R-:W-:Y:S01]  /*19f0*/  LEA.HI.X.SX32 R119, R43, R15, 0x1, P6 ;  /* 0x0000000f2b777211 */ /* 0x000fe200030f0eff */
[----:B------:R-:W-:Y:S01]  /*1a00*/  IMAD.MOV.U32 R43, RZ, RZ, 0x3f800000 ;  /* 0x3f800000ff2b7424 */ /* 0x000fe200078e00ff */
[----:B------:R-:W-:Y:S01]  /*1a10*/  LOP3.LUT R137, R137, 0x10, R2, 0x78, !PT ;  /* 0x0000001089897812 */ /* 0x000fe200078e7802 */
[----:B------:R-:W-:Y:S01]  /*1a20*/  IMAD.MOV.U32 R2, RZ, RZ, -0x800000 ;  /* 0xff800000ff027424 */ /* 0x000fe200078e00ff */
[C---:B------:R-:W-:Y:S02]  /*1a30*/  ISETP.GE.U32.AND P6, PT, R149.reuse, 0x40, PT ;  /* 0x000000409500780c */ /* 0x040fe40003fc6070 */
[C---:B------:R-:W-:Y:S02]  /*1a40*/  ISETP.LT.U32.AND P0, PT, R149.reuse, 0x40, !P0 ;  /* 0x000000409500780c */ /* 0x040fe40004701070 */
[C---:B------:R-:W-:Y:S02]  /*1a50*/  ISETP.LT.U32.AND P1, PT, R149.reuse, 0x40, !P1 ;  /* 0x000000409500780c */ /* 0x040fe40004f21070 */
[----:B------:R-:W-:-:S02]  /*1a60*/  LEA R149, R149, UR6, 0x2 ;  /* 0x0000000695957c11 */ /* 0x000fc4000f8e10ff */
[----:B------:R-:W-:Y:S02]  /*1a70*/  MOV R3, 0xff800000 ;  /* 0xff80000000037802 */ /* 0x000fe40000000f00 */
[C---:B------:R-:W-:Y:S02]  /*1a80*/  LOP3.LUT R164, R135.reuse, 0x10, RZ, 0x3c, !PT ;  /* 0x0000001087a47812 */ /* 0x040fe400078e3cff */
[C---:B------:R-:W-:Y:S02]  /*1a90*/  LOP3.LUT R163, R135.reuse, 0x20, RZ, 0x3c, !PT ;  /* 0x0000002087a37812 */ /* 0x040fe400078e3cff */
[C---:B------:R-:W-:Y:S02]  /*1aa0*/  LOP3.LUT R162, R135.reuse, 0x30, RZ, 0x3c, !PT ;  /* 0x0000003087a27812 */ /* 0x040fe400078e3cff */
[C---:B------:R-:W-:Y:S02]  /*1ab0*/  LOP3.LUT R160, R135.reuse, 0x40, RZ, 0x3c, !PT ;  /* 0x0000004087a07812 */ /* 0x040fe400078e3cff */
[----:B------:R-:W-:-:S02]  /*1ac0*/  LOP3.LUT R156, R135, 0x50, RZ, 0x3c, !PT ;  /* 0x00000050879c7812 */ /* 0x000fc400078e3cff */
[C---:B------:R-:W-:Y:S02]  /*1ad0*/  LOP3.LUT R155, R135.reuse, 0x60, RZ, 0x3c, !PT ;  /* 0x00000060879b7812 */ /* 0x040fe400078e3cff */
[----:B------:R-:W-:Y:S02]  /*1ae0*/  LOP3.LUT R154, R135, 0x70, RZ, 0x3c, !PT ;  /* 0x00000070879a7812 */ /* 0x000fe400078e3cff */
[----:B------:R-:W-:Y:S02]  /*1af0*/  LOP3.LUT R150, R7, 0x20, RZ, 0x3c, !PT ;  /* 0x0000002007967812 */ /* 0x000fe400078e3cff */
[----:B------:R-:W-:Y:S02]  /*1b00*/  LOP3.LUT R152, R8, 0x40, RZ, 0x3c, !PT ;  /* 0x0000004008987812 */ /* 0x000fe400078e3cff */
[-C--:B------:R-:W-:Y:S02]  /*1b10*/  LEA.HI.X.SX32 R129, R9, R15.reuse, 0x1, P3 ;  /* 0x0000000f09817211 */ /* 0x080fe400018f0eff */
[----:B------:R-:W-:-:S02]  /*1b20*/  LEA.HI.X.SX32 R125, R45, R15, 0x1, P2 ;  /* 0x0000000f2d7d7211 */ /* 0x000fc400010f0eff */
[-C--:B------:R-:W-:Y:S02]  /*1b30*/  LEA.HI.X.SX32 R117, R47, R15.reuse, 0x1, P4 ;  /* 0x0000000f2f757211 */ /* 0x080fe400020f0eff */
[----:B0-----:R-:W-:-:S07]  /*1b40*/  LEA.HI.X.SX32 R103, R81, R15, 0x1, P5 ;  /* 0x0000000f51677211 */ /* 0x001fce00028f0eff */
.L_x_1:
[----:B------:R-:W-:-:S04]  /*1b50*/  IMAD.WIDE R46, R10, 0x2, R130 ;  /* 0x000000020a2e7825 */ /* 0x000fc800078e0282 */
[C---:B------:R-:W-:Y:S01]  /*1b60*/  IMAD.WIDE R80, R10.reuse, 0x2, R128 ;  /* 0x000000020a507825 */ /* 0x040fe200078e0280 */
[----:B------:R0:W2:Y:S03]  /*1b70*/  LDG.E.U16 R85, desc[UR10][R46.64] ;  /* 0x0000000a2e557981 */ /* 0x0000a6000c1e1500 */
[C---:B------:R-:W-:Y:S01]  /*1b80*/  IMAD.WIDE R44, R10.reuse, 0x2, R14 ;  /* 0x000000020a2c7825 */ /* 0x040fe200078e020e */
[----:B------:R1:W3:Y:S03]  /*1b90*/  LDG.E.U16 R86, desc[UR10][R80.64] ;  /* 0x0000000a50567981 */ /* 0x0002e6000c1e1500 */
[C---:B------:R-:W-:Y:S01]  /*1ba0*/  IMAD.WIDE R82, R10.reuse, 0x2, R126 ;  /* 0x000000020a527825 */ /* 0x040fe200078e027e */
[----:B------:R4:W5:Y:S03]  /*1bb0*/  LDG.E.U16 R84, desc[UR10][R44.64] ;  /* 0x0000000a2c547981 */ /* 0x000966000c1e1500 */
[----:B0-----:R-:W-:-:S02]  /*1bc0*/  IMAD.WIDE R46, R10, 0x2, R122 ;  /* 0x000000020a2e7825 */ /* 0x001fc400078e027a */
[----:B------:R-:W2:Y:S02]  /*1bd0*/  LDG.E.U16 R82, desc[UR10][R82.64] ;  /* 0x0000000a52527981 */ /* 0x000ea4000c1e1500 */
[C---:B-1----:R-:W-:Y:S02]  /*1be0*/  IMAD.WIDE R80, R10.reuse, 0x2, R120 ;  /* 0x000000020a507825 */ /* 0x042fe400078e0278 */
[----:B------:R0:W2:Y:S02]  /*1bf0*/  LDG.E.U16 R87, desc[UR10][R46.64] ;  /* 0x0000000a2e577981 */ /* 0x0000a4000c1e1500 */
[C---:B----4-:R-:W-:Y:S02]  /*1c00*/  IMAD.WIDE R44, R10.reuse, 0x2, R124 ;  /* 0x000000020a2c7825 */ /* 0x050fe400078e027c */
[----:B------:R1:W4:Y:S04]  /*1c10*/  LDG.E.U16 R158, desc[UR10][R80.64] ;  /* 0x0000000a509e7981 */ /* 0x000328000c1e1500 */
[----:B------:R1:W2:Y:S01]  /*1c20*/  LDG.E.U16 R83, desc[UR10][R44.64] ;  /* 0x0000000a2c537981 */ /* 0x0002a2000c1e1500 */
[----:B0-----:R-:W-:-:S04]  /*1c30*/  IMAD.WIDE R46, R10, 0x2, R114 ;  /* 0x000000020a2e7825 */ /* 0x001fc800078e0272 */
[C---:B-1----:R-:W-:Y:S01]  /*1c40*/  IMAD.WIDE R80, R10.reuse, 0x2, R112 ;  /* 0x000000020a507825 */ /* 0x042fe200078e0270 */
[----:B------:R0:W2:Y:S03]  /*1c50*/  LDG.E.U16 R89, desc[UR10][R46.64] ;  /* 0x0000000a2e597981 */ /* 0x0000a6000c1e1500 */
[C---:B------:R-:W-:Y:S01]  /*1c60*/  IMAD.WIDE R44, R10.reuse, 0x2, R116 ;  /* 0x000000020a2c7825 */ /* 0x040fe200078e0274 */
[----:B------:R1:W2:Y:S04]  /*1c70*/  LDG.E.U16 R90, desc[UR10][R80.64] ;  /* 0x0000000a505a7981 */ /* 0x0002a8000c1e1500 */
[----:B------:R1:W2:Y:S01]  /*1c80*/  LDG.E.U16 R88, desc[UR10][R44.64] ;  /* 0x0000000a2c587981 */ /* 0x0002a2000c1e1500 */
[----:B0-----:R-:W-:-:S04]  /*1c90*/  IMAD.WIDE R46, R10, 0x2, R108 ;  /* 0x000000020a2e7825 */ /* 0x001fc800078e026c */
[C---:B-1----:R-:W-:Y:S01]  /*1ca0*/  IMAD.WIDE R80, R10.reuse, 0x2, R106 ;  /* 0x000000020a507825 */ /* 0x042fe200078e026a */
[----:B------:R0:W3:Y:S03]  /*1cb0*/  LDG.E.U16 R157, desc[UR10][R46.64] ;  /* 0x0000000a2e9d7981 */ /* 0x0000e6000c1e1500 */
[C---:B------:R-:W-:Y:S01]  /*1cc0*/  IMAD.WIDE R44, R10.reuse, 0x2, R110 ;  /* 0x000000020a2c7825 */ /* 0x040fe200078e026e */
[----:B------:R1:W3:Y:S04]  /*1cd0*/  LDG.E.U16 R159, desc[UR10][R80.64] ;  /* 0x0000000a509f7981 */ /* 0x0002e8000c1e1500 */
[----:B------:R1:W4:Y:S01]  /*1ce0*/  LDG.E.U16 R93, desc[UR10][R44.64] ;  /* 0x0000000a2c5d7981 */ /* 0x000322000c1e1500 */
[----:B0-----:R-:W-:-:S04]  /*1cf0*/  IMAD.WIDE R46, R10, 0x2, R104 ;  /* 0x000000020a2e7825 */ /* 0x001fc800078e0268 */
[C---:B-1----:R-:W-:Y:S01]  /*1d00*/  IMAD.WIDE R80, R10.reuse, 0x2, R102 ;  /* 0x000000020a507825 */ /* 0x042fe200078e0266 */
[----:B------:R-:W4:Y:S03]  /*1d10*/  LDG.E.U16 R161, desc[UR10][R46.64] ;  /* 0x0000000a2ea17981 */ /* 0x000f26000c1e1500 */
[----:B------:R-:W-:Y:S02]  /*1d20*/  IMAD.WIDE R44, R10, 0x2, R118 ;  /* 0x000000020a2c7825 */ /* 0x000fe400078e0276 */
[----:B------:R-:W4:Y:S04]  /*1d30*/  LDG.E.U16 R81, desc[UR10][R80.64] ;  /* 0x0000000a50517981 */ /* 0x000f28000c1e1500 */
[----:B------:R-:W4:Y:S01]  /*1d40*/  LDG.E.U16 R153, desc[UR10][R44.64] ;  /* 0x0000000a2c997981 */ /* 0x000f22000c1e1500 */
[----:B------:R-:W-:Y:S06]  /*1d50*/  BAR.SYNC.DEFER_BLOCKING 0x0 ;  /* 0x0000000000007b1d */ /* 0x000fec0000010000 */
[----:B-----5:R-:W-:Y:S04]  /*1d60*/  STS.U16 [R135+UR6+0x2000], R84 ;  /* 0x0020005487007988 */ /* 0x020fe80008000406 */
[----:B--2---:R-:W-:Y:S04]  /*1d70*/  STS.U16 [R135+UR6+0x2800], R88 ;  /* 0x0028005887007988 */ /* 0x004fe80008000406 */
[----:B------:R-:W-:Y:S04]  /*1d80*/  STS.U16 [R164+UR6+0x2100], R85 ;  /* 0x00210055a4007988 */ /* 0x000fe80008000406 */
[----:B------:R-:W-:Y:S04]  /*1d90*/  STS.U16 [R164+UR6+0x2900], R89 ;  /* 0x00290059a4007988 */ /* 0x000fe80008000406 */
[----:B---3--:R-:W-:Y:S04]  /*1da0*/  STS.U16 [R163+UR6+0x2200], R86 ;  /* 0x00220056a3007988 */ /* 0x008fe80008000406 */
[----:B------:R-:W-:Y:S04]  /*1db0*/  STS.U16 [R163+UR6+0x2a00], R90 ;  /* 0x002a005aa3007988 */ /* 0x000fe80008000406 */
[----:B------:R-:W-:Y:S04]  /*1dc0*/  STS.U16 [R162+UR6+0x2300], R82 ;  /* 0x00230052a2007988 */ /* 0x000fe80008000406 */
[----:B----4-:R-:W-:Y:S04]  /*1dd0*/  STS.U16 [R162+UR6+0x2b00], R93 ;  /* 0x002b005da2007988 */ /* 0x010fe80008000406 */
[----:B------:R-:W-:Y:S04]  /*1de0*/  STS.U16 [R160+UR6+0x2400], R83 ;  /* 0x00240053a0007988 */ /* 0x000fe80008000406 */
[----:B------:R-:W-:Y:S04]  /*1df0*/  STS.U16 [R160+UR6+0x2c00], R157 ;  /* 0x002c009da0007988 */ /* 0x000fe80008000406 */
[----:B------:R-:W-:Y:S04]  /*1e00*/  STS.U16 [R156+UR6+0x2500], R87 ;  /* 0x002500579c007988 */ /* 0x000fe80008000406 */
[----:B------:R-:W-:Y:S04]  /*1e10*/  STS.U16 [R156+UR6+0x2d00], R159 ;  /* 0x002d009f9c007988 */ /* 0x000fe80008000406 */
[----:B------:R-:W-:Y:S04]  /*1e20*/  STS.U16 [R155+UR6+0x2600], R158 ;  /* 0x0026009e9b007988 */ /* 0x000fe80008000406 */
[----:B------:R-:W-:Y:S04]  /*1e30*/  STS.U16 [R155+UR6+0x2e00], R161 ;  /* 0x002e00a19b007988 */ /* 0x000fe80008000406 */
[----:B------:R-:W-:Y:S04]  /*1e40*/  STS.U16 [R154+UR6+0x2700], R153 ;  /* 0x002700999a007988 */ /* 0x000fe80008000406 */
[----:B------:R-:W-:Y:S01]  /*1e50*/  STS.U16 [R154+UR6+0x2f00], R81 ;  /* 0x002f00519a007988 */ /* 0x000fe20008000406 */
[----:B------:R-:W-:Y:S06]  /*1e60*/  BAR.SYNC.DEFER_BLOCKING 0x0 ;  /* 0x0000000000007b1d */ /* 0x000fec0000010000 */
[----:B------:R-:W-:Y:S04]  /*1e70*/  LDSM.16.MT88.4 R88, [R7+UR6] ;  /* 0x000000060758783b */ /* 0x000fe80008004200 */
[----:B------:R-:W0:Y:S04]  /*1e80*/  LDSM.16.M88.4 R44, [R8+UR6+0x2000] ;  /* 0x00200006082c783b */ /* 0x000e280008000200 */
[----:B------:R-:W1:Y:S04]  /*1e90*/  LDSM.16.MT88.4 R92, [R150+UR6] ;  /* 0x00000006965c783b */ /* 0x000e680008004200 */
[----:B------:R-:W2:Y:S04]  /*1ea0*/  LDSM.16.MT88.4 R84, [R7+UR6+0x400] ;  /* 0x000400060754783b */ /* 0x000ea80008004200 */
[----:B------:R-:W3:Y:S01]  /*1eb0*/  LDSM.16.MT88.4 R80, [R150+UR6+0x400] ;  /* 0x000400069650783b */ /* 0x000ee20008004200 */
[-C--:B0-----:R-:W-:Y:S08]  /*1ec0*/  HMMA.16816.F32 R88, R88, R44.reuse, RZ ;  /* 0x0000002c5858723c */ /* 0x081ff000000018ff */
[----:B-1----:R-:W-:-:S12]  /*1ed0*/  HMMA.16816.F32 R92, R92, R44, RZ ;  /* 0x0000002c5c5c723c */ /* 0x002fd800000018ff */
[-C--:B--2---:R-:W-:Y:S01]  /*1ee0*/  HMMA.16816.F32 R84, R84, R46.reuse, R88 ;  /* 0x0000002e5454723c */ /* 0x084fe20000001858 */
[----:B------:R-:W-:Y:S07]  /*1ef0*/  LDSM.16.MT88.4 R88, [R7+UR6+0x800] ;  /* 0x000800060758783b */ /* 0x000fee0008004200 */
[----:B---3--:R-:W-:Y:S01]  /*1f00*/  HMMA.16816.F32 R92, R80, R46, R92 ;  /* 0x0000002e505c723c */ /* 0x008fe2000000185c */
[----:B------:R-:W0:Y:S04]  /*1f10*/  LDSM.16.M88.4 R80, [R152+UR6+0x2000] ;  /* 0x002000069850783b */ /* 0x000e280008000200 */
[----:B------:R-:W1:Y:S07]  /*1f20*/  LDSM.16.MT88.4 R44, [R150+UR6+0x800] ;  /* 0x00080006962c783b */ /* 0x000e6e0008004200 */
[-C--:B0-----:R-:W-:Y:S01]  /*1f30*/  HMMA.16816.F32 R84, R88, R80.reuse, R84 ;  /* 0x000000505854723c */ /* 0x081fe20000001854 */
[----:B------:R-:W0:Y:S07]  /*1f40*/  LDSM.16.MT88.4 R88, [R7+UR6+0xc00] ;  /* 0x000c00060758783b */ /* 0x000e2e0008004200 */
[----:B-1----:R-:W-:Y:S01]  /*1f50*/  HMMA.16816.F32 R92, R44, R80, R92 ;  /* 0x000000502c5c723c */ /* 0x002fe2000000185c */
[----:B------:R-:W1:Y:S11]  /*1f60*/  LDSM.16.MT88.4 R44, [R150+UR6+0xc00] ;  /* 0x000c0006962c783b */ /* 0x000e760008004200 */
[-C--:B0-----:R-:W-:Y:S01]  /*1f70*/  HMMA.16816.F32 R84, R88, R82.reuse, R84 ;  /* 0x000000525854723c */ /* 0x081fe20000001854 */
[----:B------:R-:W-:Y:S07]  /*1f80*/  LDSM.16.MT88.4 R88, [R7+UR6+0x1000] ;  /* 0x001000060758783b */ /* 0x000fee0008004200 */
[----:B-1----:R-:W-:Y:S01]  /*1f90*/  HMMA.16816.F32 R92, R44, R82, R92 ;  /* 0x000000522c5c723c */ /* 0x002fe2000000185c */
        /* <DEDUP_REMOVED lines=15> */
[----:B0-----:R-:W-:Y:S01]  /*2090*/  HMMA.16816.F32 R84, R88, R82, R84 ;  /* 0x000000525854723c */ /* 0x001fe20000001854 */
[----:B------:R-:W-:Y:S01]  /*20a0*/  BAR.SYNC.DEFER_BLOCKING 0x0 ;  /* 0x0000000000007b1d */ /* 0x000fe20000010000 */
[----:B------:R-:W-:-:S06]  /*20b0*/  IADD3 R88, P2, PT, R146, UR4, RZ ;  /* 0x0000000492587c10 */ /* 0x000fcc000ff5e0ff */
[----:B-1----:R-:W-:Y:S01]  /*20c0*/  HMMA.16816.F32 R44, R92, R82, R44 ;  /* 0x000000525c2c723c */ /* 0x002fe2000000182c */
[C---:B------:R-:W-:Y:S02]  /*20d0*/  ISETP.GT.U32.AND P3, PT, R88.reuse, R142, PT ;  /* 0x0000008e5800720c */ /* 0x040fe40003f64070 */
[CC--:B------:R-:W-:Y:S02]  /*20e0*/  ISETP.GT.U32.AND P5, PT, R88.reuse, R143.reuse, PT ;  /* 0x0000008f5800720c */ /* 0x0c0fe40003fa4070 */
[----:B------:R-:W-:-:S06]  /*20f0*/  ISETP.GE.U32.AND P4, PT, R88, R143, PT ;  /* 0x0000008f5800720c */ /* 0x000fcc0003f86070 */
[----:B------:R-:W-:Y:S01]  /*2100*/  FMUL R83, R85, UR9 ;  /* 0x0000000955537c20 */ /* 0x000fe20008400000 */
[----:B------:R-:W-:Y:S02]  /*2110*/  IADD3.X R85, PT, PT, RZ, UR5, RZ, P2, !PT ;  /* 0x00000005ff557c10 */ /* 0x000fe400097fe4ff */
[----:B------:R-:W-:Y:S01]  /*2120*/  ISETP.GE.U32.AND P2, PT, R88, R142, PT ;  /* 0x0000008e5800720c */ /* 0x000fe20003f46070 */
[----:B------:R-:W-:Y:S01]  /*2130*/  FMUL R80, R84, UR9 ;  /* 0x0000000954507c20 */ /* 0x000fe20008400000 */
[----:B------:R-:W-:Y:S01]  /*2140*/  FMUL R82, R86, UR9 ;  /* 0x0000000956527c20 */ /* 0x000fe20008400000 */
[----:B------:R-:W-:Y:S01]  /*2150*/  FMUL R81, R87, UR9 ;  /* 0x0000000957517c20 */ /* 0x000fe20008400000 */
[C---:B------:R-:W-:Y:S02]  /*2160*/  ISETP.GT.U32.AND.EX P3, PT, R85.reuse, RZ, PT, P3 ;  /* 0x000000ff5500720c */ /* 0x040fe40003f64130 */
[C---:B------:R-:W-:Y:S02]  /*2170*/  ISETP.GE.U32.AND.EX P2, PT, R85.reuse, RZ, PT, P2 ;  /* 0x000000ff5500720c */ /* 0x040fe40003f46120 */
[----:B------:R-:W-:-:S02]  /*2180*/  ISETP.GT.U32.AND.EX P5, PT, R85, RZ, PT, P5 ;  /* 0x000000ff5500720c */ /* 0x000fc40003fa4150 */
[----:B------:R-:W-:Y:S02]  /*2190*/  ISETP.GE.U32.AND.EX P4, PT, R85, RZ, PT, P4 ;  /* 0x000000ff5500720c */ /* 0x000fe40003f86140 */
[----:B------:R-:W-:Y:S02]  /*21a0*/  FSEL R80, R80, -INF , !P3 ;  /* 0xff80000050507808 */ /* 0x000fe40005800000 */
[----:B------:R-:W-:Y:S02]  /*21b0*/  FSEL R83, R83, -INF , !P2 ;  /* 0xff80000053537808 */ /* 0x000fe40005000000 */
[CC--:B------:R-:W-:Y:S02]  /*21c0*/  ISETP.GT.U32.AND P3, PT, R88.reuse, R144.reuse, PT ;  /* 0x000000905800720c */ /* 0x0c0fe40003f64070 */
[----:B------:R-:W-:Y:S02]  /*21d0*/  ISETP.GE.U32.AND P2, PT, R88, R144, PT ;  /* 0x000000905800720c */ /* 0x000fe40003f46070 */
[----:B------:R-:W-:-:S02]  /*21e0*/  FSEL R82, R82, -INF , !P5 ;  /* 0xff80000052527808 */ /* 0x000fc40006800000 */
[----:B------:R-:W-:Y:S02]  /*21f0*/  FSEL R81, R81, -INF , !P4 ;  /* 0xff80000051517808 */ /* 0x000fe40006000000 */
[CC--:B------:R-:W-:Y:S02]  /*2200*/  ISETP.GT.U32.AND P5, PT, R88.reuse, R145.reuse, PT ;  /* 0x000000915800720c */ /* 0x0c0fe40003fa4070 */
[----:B------:R-:W-:Y:S01]  /*2210*/  ISETP.GE.U32.AND P4, PT, R88, R145, PT ;  /* 0x000000915800720c */ /* 0x000fe20003f86070 */
[----:B------:R-:W-:Y:S01]  /*2220*/  FMUL R44, R44, UR9 ;  /* 0x000000092c2c7c20 */ /* 0x000fe20008400000 */
[----:B------:R-:W-:Y:S01]  /*2230*/  FMUL R45, R45, UR9 ;  /* 0x000000092d2d7c20 */ /* 0x000fe20008400000 */
[----:B------:R-:W-:Y:S01]  /*2240*/  FMUL R84, R46, UR9 ;  /* 0x000000092e547c20 */ /* 0x000fe20008400000 */
[----:B------:R-:W-:Y:S01]  /*2250*/  FMUL R47, R47, UR9 ;  /* 0x000000092f2f7c20 */ /* 0x000fe20008400000 */
[C---:B------:R-:W-:Y:S02]  /*2260*/  ISETP.GT.U32.AND.EX P3, PT, R85.reuse, RZ, PT, P3 ;  /* 0x000000ff5500720c */ /* 0x040fe40003f64130 */
[----:B------:R-:W-:-:S02]  /*2270*/  ISETP.GE.U32.AND.EX P2, PT, R85, RZ, PT, P2 ;  /* 0x000000ff5500720c */ /* 0x000fc40003f46120 */
[C---:B------:R-:W-:Y:S02]  /*2280*/  ISETP.GT.U32.AND.EX P5, PT, R85.reuse, RZ, PT, P5 ;  /* 0x000000ff5500720c */ /* 0x040fe40003fa4150 */
[----:B------:R-:W-:Y:S02]  /*2290*/  ISETP.GE.U32.AND.EX P4, PT, R85, RZ, PT, P4 ;  /* 0x000000ff5500720c */ /* 0x000fe40003f86140 */
[----:B------:R-:W-:Y:S02]  /*22a0*/  FSEL R85, R44, -INF , !P3 ;  /* 0xff8000002c557808 */ /* 0x000fe40005800000 */
[----:B------:R-:W-:Y:S02]  /*22b0*/  FSEL R46, R45, -INF , !P2 ;  /* 0xff8000002d2e7808 */ /* 0x000fe40005000000 */
[----:B------:R-:W-:Y:S02]  /*22c0*/  FSEL R84, R84, -INF , !P5 ;  /* 0xff80000054547808 */ /* 0x000fe40006800000 */
[----:B------:R-:W-:-:S02]  /*22d0*/  FSEL R47, R47, -INF , !P4 ;  /* 0xff8000002f2f7808 */ /* 0x000fc40006000000 */
[----:B------:R-:W-:Y:S02]  /*22e0*/  FMNMX R44, R80, R83, !PT ;  /* 0x00000053502c7209 */ /* 0x000fe40007800000 */
[----:B------:R-:W-:Y:S02]  /*22f0*/  FMNMX R45, R82, R81, !PT ;  /* 0x00000051522d7209 */ /* 0x000fe40007800000 */
[----:B------:R-:W-:Y:S02]  /*2300*/  FMNMX R86, R85, R46, !PT ;  /* 0x0000002e55567209 */ /* 0x000fe40007800000 */
[----:B------:R-:W-:Y:S01]  /*2310*/  FMNMX R87, R84, R47, !PT ;  /* 0x0000002f54577209 */ /* 0x000fe20007800000 */
[----:B------:R-:W0:Y:S04]  /*2320*/  SHFL.BFLY PT, R89, R44, 0x2, 0x1f ;  /* 0x0c401f002c597f89 */ /* 0x000e2800000e0000 */
[----:B------:R-:W1:Y:S04]  /*2330*/  SHFL.BFLY PT, R88, R45, 0x2, 0x1f ;  /* 0x0c401f002d587f89 */ /* 0x000e6800000e0000 */
[----:B------:R-:W2:Y:S04]  /*2340*/  SHFL.BFLY PT, R91, R86, 0x2, 0x1f ;  /* 0x0c401f00565b7f89 */ /* 0x000ea800000e0000 */
[----:B------:R-:W3:Y:S01]  /*2350*/  SHFL.BFLY PT, R94, R87, 0x2, 0x1f ;  /* 0x0c401f00575e7f89 */ /* 0x000ee200000e0000 */
[----:B0-----:R-:W-:-:S02]  /*2360*/  FMNMX R89, R44, R89, !PT ;  /* 0x000000592c597209 */ /* 0x001fc40007800000 */
[----:B-1----:R-:W-:Y:S02]  /*2370*/  FMNMX R90, R45, R88, !PT ;  /* 0x000000582d5a7209 */ /* 0x002fe40007800000 */
[----:B--2---:R-:W-:Y:S01]  /*2380*/  FMNMX R92, R86, R91, !PT ;  /* 0x0000005b565c7209 */ /* 0x004fe20007800000 */
[----:B------:R-:W0:Y:S01]  /*2390*/  SHFL.BFLY PT, R88, R89, 0x1, 0x1f ;  /* 0x0c201f0059587f89 */ /* 0x000e2200000e0000 */
[----:B---3--:R-:W-:-:S03]  /*23a0*/  FMNMX R94, R87, R94, !PT ;  /* 0x0000005e575e7209 */ /* 0x008fc60007800000 */
[----:B------:R-:W1:Y:S04]  /*23b0*/  SHFL.BFLY PT, R91, R90, 0x1, 0x1f ;  /* 0x0c201f005a5b7f89 */ /* 0x000e6800000e0000 */
[----:B------:R-:W2:Y:S04]  /*23c0*/  SHFL.BFLY PT, R93, R92, 0x1, 0x1f ;  /* 0x0c201f005c5d7f89 */ /* 0x000ea800000e0000 */
[----:B------:R-:W3:Y:S01]  /*23d0*/  SHFL.BFLY PT, R95, R94, 0x1, 0x1f ;  /* 0x0c201f005e5f7f89 */ /* 0x000ee200000e0000 */
[----:B0-----:R-:W-:Y:S02]  /*23e0*/  FMNMX R88, R89, R88, !PT ;  /* 0x0000005859587209 */ /* 0x001fe40007800000 */
[----:B-1----:R-:W-:-:S03]  /*23f0*/  FMNMX R91, R90, R91, !PT ;  /* 0x0000005b5a5b7209 */ /* 0x002fc60007800000 */
[----:B------:R-:W-:Y:S01]  /*2400*/  @P0 STS [R141+0x2000], R88 ;  /* 0x002000588d000388 */ /* 0x000fe20000000800 */
[----:B--2---:R-:W-:-:S03]  /*2410*/  FMNMX R158, R92, R93, !PT ;  /* 0x0000005d5c9e7209 */ /* 0x004fc60007800000 */
[----:B------:R-:W-:Y:S01]  /*2420*/  @P0 STS [R140+0x2000], R91 ;  /* 0x0020005b8c000388 */ /* 0x000fe20000000800 */
[----:B---3--:R-:W-:-:S03]  /*2430*/  FMNMX R95, R94, R95, !PT ;  /* 0x0000005f5e5f7209 */ /* 0x008fc60007800000 */
[----:B------:R-:W-:Y:S04]  /*2440*/  @P0 STS [R139+0x2000], R158 ;  /* 0x0020009e8b000388 */ /* 0x000fe80000000800 */
[----:B------:R-:W-:Y:S01]  /*2450*/  @P0 STS [R138+0x2000], R95 ;  /* 0x0020005f8a000388 */ /* 0x000fe20000000800 */
[----:B------:R-:W-:Y:S06]  /*2460*/  BAR.SYNC.DEFER_BLOCKING 0x0 ;  /* 0x0000000000007b1d */ /* 0x000fec0000010000 */
[----:B------:R-:W0:Y:S04]  /*2470*/  @!P6 LDS R9, [R149+0x2000] ;  /* 0x002000009509e984 */ /* 0x000e280000000800 */
[----:B0-----:R-:W0:Y:S02]  /*2480*/  SHFL.BFLY PT, R44, R9, 0x1, 0x1f ;  /* 0x0c201f00092c7f89 */ /* 0x001e2400000e0000 */
[----:B0-----:R-:W-:-:S05]  /*2490*/  FMNMX R44, R9, R44, !PT ;  /* 0x0000002c092c7209 */ /* 0x001fca0007800000 */
[----:B------:R-:W-:Y:S01]  /*24a0*/  @P1 STS [R149+0x2000], R44 ;  /* 0x0020002c95001388 */ /* 0x000fe20000000800 */
[----:B------:R-:W-:Y:S06]  /*24b0*/  BAR.SYNC.DEFER_BLOCKING 0x0 ;  /* 0x0000000000007b1d */ /* 0x000fec0000010000 */
[----:B------:R-:W0:Y:S04]  /*24c0*/  LDS R86, [R151+0x2000] ;  /* 0x0020000097567984 */ /* 0x000e280000000800 */
[----:B------:R-:W1:Y:S04]  /*24d0*/  LDS R94, [R134+0x2000] ;  /* 0x00200000865e7984 */ /* 0x000e680000000800 */
[----:B------:R-:W2:Y:S04]  /*24e0*/  LDS R88, [R133+0x2000] ;  /* 0x0020000085587984 */ /* 0x000ea80000000800 */
[----:B------:R-:W3:Y:S01]  /*24f0*/  LDS R87, [R132+0x2000] ;  /* 0x0020000084577984 */ /* 0x000ee20000000800 */
[----:B0-----:R-:W-:-:S05]  /*2500*/  FMNMX R95, R86, R5, !PT ;  /* 0x00000005565f7209 */ /* 0x001fca0007800000 */
[--C-:B------:R-:W-:Y:S01]  /*2510*/  FADD R80, R80, -R95.reuse ;  /* 0x8000005f50507221 */ /* 0x100fe20000000000 */
[----:B-1----:R-:W-:Y:S02]  /*2520*/  FMNMX R94, R94, R3, !PT ;  /* 0x000000035e5e7209 */ /* 0x002fe40007800000 */
[----:B--2---:R-:W-:Y:S01]  /*2530*/  FMNMX R93, R88, R11, !PT ;  /* 0x0000000b585d7209 */ /* 0x004fe20007800000 */
[----:B------:R-:W-:Y:S01]  /*2540*/  FMUL R80, R80, 1.4426950216293334961 ;  /* 0x3fb8aa3b50507820 */ /* 0x000fe20000400000 */
[----:B------:R-:W-:Y:S01]  /*2550*/  FADD R83, R83, -R95 ;  /* 0x8000005f53537221 */ /* 0x000fe20000000000 */
[----:B---3--:R-:W-:Y:S01]  /*2560*/  FMNMX R92, R87, R2, !PT ;  /* 0x00000002575c7209 */ /* 0x008fe20007800000 */
[--C-:B------:R-:W-:Y:S01]  /*2570*/  FADD R82, R82, -R94.reuse ;  /* 0x8000005e52527221 */ /* 0x100fe20000000000 */
[----:B------:R0:W-:Y:S01]  /*2580*/  MUFU.EX2 R44, R80 ;  /* 0x00000050002c7308 */ /* 0x0001e20000000800 */
[----:B------:R-:W-:Y:S01]  /*2590*/  FADD R81, R81, -R94 ;  /* 0x8000005e51517221 */ /* 0x000fe20000000000 */
[----:B------:R-:W-:Y:S01]  /*25a0*/  FMUL R83, R83, 1.4426950216293334961 ;  /* 0x3fb8aa3b53537820 */ /* 0x000fe20000400000 */
[--C-:B------:R-:W-:Y:S01]  /*25b0*/  FADD R84, R84, -R92.reuse ;  /* 0x8000005c54547221 */ /* 0x100fe20000000000 */
[----:B------:R-:W-:Y:S01]  /*25c0*/  FADD R47, R47, -R92 ;  /* 0x8000005c2f2f7221 */ /* 0x000fe20000000000 */
[----:B------:R-:W-:Y:S01]  /*25d0*/  FMUL R45, R82, 1.4426950216293334961 ;  /* 0x3fb8aa3b522d7820 */ /* 0x000fe20000400000 */
[--C-:B------:R-:W-:Y:S01]  /*25e0*/  FADD R85, R85, -R93.reuse ;  /* 0x8000005d55557221 */ /* 0x100fe20000000000 */
[----:B0-----:R-:W-:Y:S01]  /*25f0*/  FADD R80, R46, -R93 ;  /* 0x8000005d2e507221 */ /* 0x001fe20000000000 */
[----:B------:R-:W-:Y:S01]  /*2600*/  FMUL R82, R81, 1.4426950216293334961 ;  /* 0x3fb8aa3b51527820 */ /* 0x000fe20000400000 */
[----:B------:R-:W-:-:S02]  /*2610*/  FMUL R47, R47, 1.4426950216293334961 ;  /* 0x3fb8aa3b2f2f7820 */ /* 0x000fc40000400000 */
[----:B------:R-:W-:Y:S01]  /*2620*/  FMUL R81, R80, 1.4426950216293334961 ;  /* 0x3fb8aa3b50517820 */ /* 0x000fe20000400000 */
[----:B------:R-:W-:Y:S01]  /*2630*/  FMUL R80, R84, 1.4426950216293334961 ;  /* 0x3fb8aa3b54507820 */ /* 0x000fe20000400000 */
[----:B------:R-:W-:Y:S01]  /*2640*/  FMUL R85, R85, 1.4426950216293334961 ;  /* 0x3fb8aa3b55557820 */ /* 0x000fe20000400000 */
[----:B------:R-:W0:Y:S08]  /*2650*/  MUFU.EX2 R83, R83 ;  /* 0x0000005300537308 */ /* 0x000e300000000800 */
[----:B------:R-:W-:Y:S08]  /*2660*/  MUFU.EX2 R45, R45 ;  /* 0x0000002d002d7308 */ /* 0x000ff00000000800 */
[----:B------:R-:W1:Y:S08]  /*2670*/  MUFU.EX2 R82, R82 ;  /* 0x0000005200527308 */ /* 0x000e700000000800 */
[----:B------:R-:W-:Y:S08]  /*2680*/  MUFU.EX2 R46, R85 ;  /* 0x00000055002e7308 */ /* 0x000ff00000000800 */
[----:B------:R-:W2:Y:S08]  /*2690*/  MUFU.EX2 R81, R81 ;  /* 0x0000005100517308 */ /* 0x000eb00000000800 */
[----:B------:R-:W-:Y:S08]  /*26a0*/  MUFU.EX2 R80, R80 ;  /* 0x0000005000507308 */ /* 0x000ff00000000800 */
[----:B------:R-:W3:Y:S01]  /*26b0*/  MUFU.EX2 R47, R47 ;  /* 0x0000002f002f7308 */ /* 0x000ee20000000800 */
[----:B0-----:R-:W-:Y:S01]  /*26c0*/  FADD R86, R44, R83 ;  /* 0x000000532c567221 */ /* 0x001fe20000000000 */
[----:B-1----:R-:W-:Y:S01]  /*26d0*/  FADD R87, R45, R82 ;  /* 0x000000522d577221 */ /* 0x002fe20000000000 */
[----:B--2---:R-:W-:-:S03]  /*26e0*/  FADD R85, R46, R81 ;  /* 0x000000512e557221 */ /* 0x004fc60000000000 */
[----:B------:R-:W0:Y:S04]  /*26f0*/  SHFL.BFLY PT, R89, R86, 0x2, 0x1f ;  /* 0x0c401f0056597f89 */ /* 0x000e2800000e0000 */
[----:B------:R-:W1:Y:S01]  /*2700*/  SHFL.BFLY PT, R90, R87, 0x2, 0x1f ;  /* 0x0c401f00575a7f89 */ /* 0x000e6200000e0000 */
[----:B---3--:R-:W-:-:S03]  /*2710*/  FADD R88, R80, R47 ;  /* 0x0000002f50587221 */ /* 0x008fc60000000000 */
[----:B------:R-:W2:Y:S04]  /*2720*/  SHFL.BFLY PT, R158, R85, 0x2, 0x1f ;  /* 0x0c401f00559e7f89 */ /* 0x000ea800000e0000 */
[----:B------:R-:W3:Y:S01]  /*2730*/  SHFL.BFLY PT, R91, R88, 0x2, 0x1f ;  /* 0x0c401f00585b7f89 */ /* 0x000ee200000e0000 */
[----:B0-----:R-:W-:Y:S01]  /*2740*/  FADD R84, R86, R89 ;  /* 0x0000005956547221 */ /* 0x001fe20000000000 */
[----:B-1----:R-:W-:-:S04]  /*2750*/  FADD R90, R87, R90 ;  /* 0x0000005a575a7221 */ /* 0x002fc80000000000 */
[----:B------:R-:W0:Y:S01]  /*2760*/  SHFL.BFLY PT, R89, R84, 0x1, 0x1f ;  /* 0x0c201f0054597f89 */ /* 0x000e2200000e0000 */
[----:B--2---:R-:W-:Y:S01]  /*2770*/  FADD R158, R85, R158 ;  /* 0x0000009e559e7221 */ /* 0x004fe20000000000 */
[----:B---3--:R-:W-:-:S04]  /*2780*/  FADD R157, R88, R91 ;  /* 0x0000005b589d7221 */ /* 0x008fc80000000000 */
[----:B------:R-:W1:Y:S04]  /*2790*/  SHFL.BFLY PT, R153, R158, 0x1, 0x1f ;  /* 0x0c201f009e997f89 */ /* 0x000e6800000e0000 */
[----:B------:R-:W2:Y:S04]  /*27a0*/  SHFL.BFLY PT, R91, R90, 0x1, 0x1f ;  /* 0x0c201f005a5b7f89 */ /* 0x000ea800000e0000 */
[----:B------:R-:W3:Y:S01]  /*27b0*/  SHFL.BFLY PT, R86, R157, 0x1, 0x1f ;  /* 0x0c201f009d567f89 */ /* 0x000ee200000e0000 */
[----:B------:R-:W-:Y:S01]  /*27c0*/  BAR.SYNC.DEFER_BLOCKING 0x0 ;  /* 0x0000000000007b1d */ /* 0x000fe20000010000 */
[----:B0-----:R-:W-:Y:S01]  /*27d0*/  FADD R89, R84, R89 ;  /* 0x0000005954597221 */ /* 0x001fe20000000000 */
[----:B-1----:R-:W-:Y:S01]  /*27e0*/  FADD R153, R158, R153 ;  /* 0x000000999e997221 */ /* 0x002fe20000000000 */
[----:B--2---:R-:W-:Y:S01]  /*27f0*/  FADD R91, R90, R91 ;  /* 0x0000005b5a5b7221 */ /* 0x004fe20000000000 */
[----:B---3--:R-:W-:-:S02]  /*2800*/  FADD R87, R157, R86 ;  /* 0x000000569d577221 */ /* 0x008fc40000000000 */
[----:B------:R-:W-:Y:S04]  /*2810*/  @P0 STS [R141+0x2000], R89 ;  /* 0x002000598d000388 */ /* 0x000fe80000000800 */
[----:B------:R-:W-:Y:S04]  /*2820*/  @P0 STS [R140+0x2000], R91 ;  /* 0x0020005b8c000388 */ /* 0x000fe80000000800 */
[----:B------:R-:W-:Y:S04]  /*2830*/  @P0 STS [R139+0x2000], R153 ;  /* 0x002000998b000388 */ /* 0x000fe80000000800 */
[----:B------:R-:W-:Y:S01]  /*2840*/  @P0 STS [R138+0x2000], R87 ;  /* 0x002000578a000388 */ /* 0x000fe20000000800 */
[----:B------:R-:W-:Y:S06]  /*2850*/  BAR.SYNC.DEFER_BLOCKING 0x0 ;  /* 0x0000000000007b1d */ /* 0x000fec0000010000 */
[----:B------:R-:W0:Y:S04]  /*2860*/  @!P6 LDS R4, [R149+0x2000] ;  /* 0x002000009504e984 */ /* 0x000e280000000800 */
[----:B0-----:R-:W0:Y:S02]  /*2870*/  SHFL.BFLY PT, R85, R4, 0x1, 0x1f ;  /* 0x0c201f0004557f89 */ /* 0x001e2400000e0000 */
[----:B0-----:R-:W-:-:S05]  /*2880*/  FADD R90, R4, R85 ;  /* 0x00000055045a7221 */ /* 0x001fca0000000000 */
[----:B------:R-:W-:Y:S01]  /*2890*/  @P1 STS [R149+0x2000], R90 ;  /* 0x0020005a95001388 */ /* 0x000fe20000000800 */
[----:B------:R-:W-:Y:S01]  /*28a0*/  BAR.SYNC.DEFER_BLOCKING 0x0 ;  /* 0x0000000000007b1d */ /* 0x000fe20000010000 */
[----:B------:R-:W-:-:S04]  /*28b0*/  FADD R3, -R94, R3 ;  /* 0x000000035e037221 */ /* 0x000fc80000000100 */
[----:B------:R-:W-:Y:S01]  /*28c0*/  FMUL R85, R3, 1.4426950216293334961 ;  /* 0x3fb8aa3b03557820 */ /* 0x000fe20000400000 */
[----:B------:R-:W-:Y:S01]  /*28d0*/  FADD R3, -R93, R11 ;  /* 0x0000000b5d037221 */ /* 0x000fe20000000100 */
[----:B------:R-:W-:-:S03]  /*28e0*/  FADD R5, -R95, R5 ;  /* 0x000000055f057221 */ /* 0x000fc60000000100 */
[----:B------:R-:W-:Y:S01]  /*28f0*/  FMUL R11, R3, 1.4426950216293334961 ;  /* 0x3fb8aa3b030b7820 */ /* 0x000fe20000400000 */
[----:B------:R-:W-:Y:S01]  /*2900*/  FADD R3, -R92, R2 ;  /* 0x000000025c037221 */ /* 0x000fe20000000100 */
[----:B------:R-:W-:Y:S04]  /*2910*/  LDS R88, [R151+0x2000] ;  /* 0x0020000097587984 */ /* 0x000fe80000000800 */
[----:B------:R-:W0:Y:S04]  /*2920*/  LDS R89, [R134+0x2000] ;  /* 0x0020000086597984 */ /* 0x000e280000000800 */
[----:B------:R-:W-:Y:S04]  /*2930*/  LDS R86, [R133+0x2000] ;  /* 0x0020000085567984 */ /* 0x000fe80000000800 */
[----:B------:R-:W1:Y:S01]  /*2940*/  LDS R87, [R132+0x2000] ;  /* 0x0020000084577984 */ /* 0x000e620000000800 */
[----:B------:R-:W-:Y:S01]  /*2950*/  FMUL R3, R3, 1.4426950216293334961 ;  /* 0x3fb8aa3b03037820 */ /* 0x000fe20000400000 */
[----:B------:R-:W-:Y:S01]  /*2960*/  FMUL R5, R5, 1.4426950216293334961 ;  /* 0x3fb8aa3b05057820 */ /* 0x000fe20000400000 */
[----:B------:R-:W-:Y:S08]  /*2970*/  MUFU.EX2 R85, R85 ;  /* 0x0000005500557308 */ /* 0x000ff00000000800 */
[----:B------:R-:W2:Y:S08]  /*2980*/  MUFU.EX2 R84, R5 ;  /* 0x0000000500547308 */ /* 0x000eb00000000800 */
[----:B------:R-:W-:Y:S08]  /*2990*/  MUFU.EX2 R2, R11 ;  /* 0x0000000b00027308 */ /* 0x000ff00000000800 */
[----:B------:R-:W1:Y:S01]  /*29a0*/  MUFU.EX2 R3, R3 ;  /* 0x0000000300037308 */ /* 0x000e620000000800 */
[C---:B--2---:R-:W-:Y:S01]  /*29b0*/  FMUL R76, R84.reuse, R76 ;  /* 0x0000004c544c7220 */ /* 0x044fe20000400000 */
[C---:B------:R-:W-:Y:S01]  /*29c0*/  FMUL R77, R84.reuse, R77 ;  /* 0x0000004d544d7220 */ /* 0x040fe20000400000 */
[C---:B------:R-:W-:Y:S01]  /*29d0*/  FMUL R72, R84.reuse, R72 ;  /* 0x0000004854487220 */ /* 0x040fe20000400000 */
[----:B------:R-:W-:Y:S01]  /*29e0*/  FMUL R73, R84, R73 ;  /* 0x0000004954497220 */ /* 0x000fe20000400000 */
[----:B0-----:R-:W-:-:S02]  /*29f0*/  FFMA2 R12, R12.F32x2.HI_LO, R84.F32x2.HI_LO, R88.F32x2.HI_LO ;  /* 0x000000540c0c7249 */ /* 0x001fc40000000058 */
[C---:B------:R-:W-:Y:S01]  /*2a00*/  FMUL R48, R84.reuse, R48 ;  /* 0x0000003054307220 */ /* 0x040fe20000400000 */
[C---:B------:R-:W-:Y:S01]  /*2a10*/  FMUL R49, R84.reuse, R49 ;  /* 0x0000003154317220 */ /* 0x040fe20000400000 */
[C---:B------:R-:W-:Y:S01]  /*2a20*/  FMUL R52, R84.reuse, R52 ;  /* 0x0000003454347220 */ /* 0x040fe20000400000 */
[----:B------:R-:W-:Y:S01]  /*2a30*/  FMUL R53, R84, R53 ;  /* 0x0000003554357220 */ /* 0x000fe20000400000 */
[C---:B------:R-:W-:Y:S01]  /*2a40*/  FMUL R78, R85.reuse, R78 ;  /* 0x0000004e554e7220 */ /* 0x040fe20000400000 */
[C---:B------:R-:W-:Y:S01]  /*2a50*/  FMUL R79, R85.reuse, R79 ;  /* 0x0000004f554f7220 */ /* 0x040fe20000400000 */
[C---:B------:R-:W-:Y:S01]  /*2a60*/  FMUL R74, R85.reuse, R74 ;  /* 0x0000004a554a7220 */ /* 0x040fe20000400000 */
[C---:B------:R-:W-:Y:S01]  /*2a70*/  FMUL R75, R85.reuse, R75 ;  /* 0x0000004b554b7220 */ /* 0x040fe20000400000 */
[C---:B------:R-:W-:Y:S01]  /*2a80*/  FMUL R50, R85.reuse, R50 ;  /* 0x0000003255327220 */ /* 0x040fe20000400000 */
[----:B------:R-:W-:Y:S01]  /*2a90*/  FMUL R51, R85, R51 ;  /* 0x0000003355337220 */ /* 0x000fe20000400000 */
[----:B-1----:R-:W-:-:S02]  /*2aa0*/  FFMA2 R42, R42.F32x2.HI_LO, R2.F32x2.HI_LO, R86.F32x2.HI_LO ;  /* 0x000000022a2a7249 */ /* 0x002fc40000000056 */
[----:B------:R-:W-:-:S04]  /*2ab0*/  IMAD.WIDE R86, R6, 0x2, R98 ;  /* 0x0000000206567825 */ /* 0x000fc800078e0262 */
[C---:B------:R-:W-:Y:S01]  /*2ac0*/  FMUL R54, R85.reuse, R54 ;  /* 0x0000003655367220 */ /* 0x040fe20000400000 */
[----:B------:R-:W-:Y:S01]  /*2ad0*/  FMUL R55, R85, R55 ;  /* 0x0000003755377220 */ /* 0x000fe20000400000 */
[----:B------:R-:W-:Y:S01]  /*2ae0*/  FMUL R56, R2, R56 ;  /* 0x0000003802387220 */ /* 0x000fe20000400000 */
[----:B------:R-:W-:-:S04]  /*2af0*/  IMAD.WIDE R84, R6, 0x2, R100 ;  /* 0x0000000206547825 */ /* 0x000fc800078e0264 */
[C---:B------:R-:W-:Y:S01]  /*2b00*/  FMUL R57, R2.reuse, R57 ;  /* 0x0000003902397220 */ /* 0x040fe20000400000 */
[C---:B------:R-:W-:Y:S01]  /*2b10*/  FMUL R60, R2.reuse, R60 ;  /* 0x0000003c023c7220 */ /* 0x040fe20000400000 */
[C---:B------:R-:W-:Y:S01]  /*2b20*/  FMUL R61, R2.reuse, R61 ;  /* 0x0000003d023d7220 */ /* 0x040fe20000400000 */
        /* <DEDUP_REMOVED lines=9> */
[C---:B------:R-:W-:Y:S01]  /*2bc0*/  FMUL R67, R3.reuse, R67 ;  /* 0x0000004303437220 */ /* 0x040fe20000400000 */
[C---:B------:R-:W-:Y:S01]  /*2bd0*/  FMUL R70, R3.reuse, R70 ;  /* 0x0000004603467220 */ /* 0x040fe20000400000 */
[----:B------:R-:W-:Y:S01]  /*2be0*/  FMUL R71, R3, R71 ;  /* 0x0000004703477220 */ /* 0x000fe20000400000 */
[C---:B------:R-:W-:Y:S01]  /*2bf0*/  IMAD.WIDE R2, R6.reuse, 0x2, R96 ;  /* 0x0000000206027825 */ /* 0x040fe200078e0260 */
[----:B------:R0:W2:Y:S04]  /*2c00*/  LDG.E.U16 R5, desc[UR10][R84.64] ;  /* 0x0000000a54057981 */ /* 0x0000a8000c1e1500 */
[----:B------:R1:W3:Y:S04]  /*2c10*/  LDG.E.U16 R11, desc[UR10][R86.64] ;  /* 0x0000000a560b7981 */ /* 0x0002e8000c1e1500 */
[----:B------:R4:W5:Y:S01]  /*2c20*/  LDG.E.U16 R88, desc[UR10][R2.64] ;  /* 0x0000000a02587981 */ /* 0x000962000c1e1500 */
[----:B0-----:R-:W-:-:S04]  /*2c30*/  IMAD.WIDE R84, R6, 0x2, R20 ;  /* 0x0000000206547825 */ /* 0x001fc800078e0214 */
[C---:B-1----:R-:W-:Y:S01]  /*2c40*/  IMAD.WIDE R86, R6.reuse, 0x2, R22 ;  /* 0x0000000206567825 */ /* 0x042fe200078e0216 */
[----:B------:R0:W5:Y:S03]  /*2c50*/  LDG.E.U16 R89, desc[UR10][R84.64] ;  /* 0x0000000a54597981 */ /* 0x000166000c1e1500 */
[C---:B----4-:R-:W-:Y:S01]  /*2c60*/  IMAD.WIDE R2, R6.reuse, 0x2, R24 ;  /* 0x0000000206027825 */ /* 0x050fe200078e0218 */
[----:B------:R1:W4:Y:S04]  /*2c70*/  LDG.E.U16 R90, desc[UR10][R86.64] ;  /* 0x0000000a565a7981 */ /* 0x000328000c1e1500 */
[----:B------:R1:W4:Y:S01]  /*2c80*/  LDG.E.U16 R91, desc[UR10][R2.64] ;  /* 0x0000000a025b7981 */ /* 0x000322000c1e1500 */
[----:B0-----:R-:W-:-:S04]  /*2c90*/  IMAD.WIDE R84, R6, 0x2, R26 ;  /* 0x0000000206547825 */ /* 0x001fc800078e021a */
[C---:B-1----:R-:W-:Y:S01]  /*2ca0*/  IMAD.WIDE R86, R6.reuse, 0x2, R16 ;  /* 0x0000000206567825 */ /* 0x042fe200078e0210 */
[----:B------:R0:W4:Y:S03]  /*2cb0*/  LDG.E.U16 R153, desc[UR10][R84.64] ;  /* 0x0000000a54997981 */ /* 0x000126000c1e1500 */
[C---:B------:R-:W-:Y:S02]  /*2cc0*/  IMAD.WIDE R2, R6.reuse, 0x2, R28 ;  /* 0x0000000206027825 */ /* 0x040fe400078e021c */
[----:B------:R-:W4:Y:S02]  /*2cd0*/  LDG.E.U16 R86, desc[UR10][R86.64] ;  /* 0x0000000a56567981 */ /* 0x000f24000c1e1500 */
[C---:B0-----:R-:W-:Y:S02]  /*2ce0*/  IMAD.WIDE R84, R6.reuse, 0x2, R30 ;  /* 0x0000000206547825 */ /* 0x041fe400078e021e */
[----:B------:R0:W4:Y:S04]  /*2cf0*/  LDG.E.U16 R87, desc[UR10][R2.64] ;  /* 0x0000000a02577981 */ /* 0x000128000c1e1500 */
[----:B------:R-:W4:Y:S01]  /*2d00*/  LDG.E.U16 R84, desc[UR10][R84.64] ;  /* 0x0000000a54547981 */ /* 0x000f22000c1e1500 */
[----:B0-----:R-:W-:-:S05]  /*2d10*/  IMAD.WIDE R2, R6, 0x2, R32 ;  /* 0x0000000206027825 */ /* 0x001fca00078e0220 */
[----:B------:R0:W4:Y:S02]  /*2d20*/  LDG.E.U16 R85, desc[UR10][R2.64] ;  /* 0x0000000a02557981 */ /* 0x000124000c1e1500 */
        /* <DEDUP_REMOVED lines=8> */
[----:B0-----:R-:W-:-:S06]  /*2db0*/  IMAD.WIDE R2, R6, 0x2, R18 ;  /* 0x0000000206027825 */ /* 0x001fcc00078e0212 */
[----:B------:R0:W4:Y:S01]  /*2dc0*/  LDG.E.U16 R2, desc[UR10][R2.64] ;  /* 0x0000000a02027981 */ /* 0x000122000c1e1500 */
[----:B------:R-:W-:Y:S01]  /*2dd0*/  BAR.SYNC.DEFER_BLOCKING 0x0 ;  /* 0x0000000000007b1d */ /* 0x000fe20000010000 */
[----:B------:R-:W-:Y:S02]  /*2de0*/  F2FP.F16.F32.PACK_AB R44, R83, R44 ;  /* 0x0000002c532c723e */ /* 0x000fe400000000ff */
[----:B------:R-:W-:Y:S02]  /*2df0*/  F2FP.F16.F32.PACK_AB R45, R82, R45 ;  /* 0x0000002d522d723e */ /* 0x000fe400000000ff */
[----:B------:R-:W-:Y:S01]  /*2e00*/  F2FP.F16.F32.PACK_AB R46, R81, R46 ;  /* 0x0000002e512e723e */ /* 0x000fe200000000ff */
[----:B------:R-:W-:Y:S01]  /*2e10*/  UIADD3 UR4, UP0, UPT, UR4, 0x10, URZ ;  /* 0x0000001004047890 */ /* 0x000fe2000ff1e0ff */
[----:B------:R-:W-:Y:S01]  /*2e20*/  F2FP.F16.F32.PACK_AB R47, R47, R80 ;  /* 0x000000502f2f723e */ /* 0x000fe200000000ff */
[----:B0-----:R-:W0:Y:S02]  /*2e30*/  LDC R3, c[0x0][0x3d4] ;  /* 0x0000f500ff037b82 */ /* 0x001e240000000800 */
[----:B------:R-:W-:-:S02]  /*2e40*/  UIADD3.X UR5, UPT, UPT, URZ, UR5, URZ, UP0, !UPT ;  /* 0x00000005ff057290 */ /* 0x000fc400087fe4ff */
[----:B------:R-:W-:Y:S01]  /*2e50*/  ISETP.LE.U32.AND P2, PT, R165, UR4, PT ;  /* 0x00000004a5007c0c */ /* 0x000fe2000bf43070 */
[----:B0-----:R-:W-:Y:S02]  /*2e60*/  IMAD R6, R3, 0x10, R6 ;  /* 0x0000001003067824 */ /* 0x001fe400078e0206 */
[----:B------:R-:W-:Y:S01]  /*2e70*/  IMAD.MOV.U32 R3, RZ, RZ, R94 ;  /* 0x000000ffff037224 */ /* 0x000fe200078e005e */
[----:B--2---:R0:W-:Y:S04]  /*2e80*/  STS.U16 [R0+UR6+0x2000], R5 ;  /* 0x0020000500007988 */ /* 0x0041e80008000406 */
[----:B---3--:R-:W-:Y:S04]  /*2e90*/  STS.U16 [R0+UR6+0x2100], R11 ;  /* 0x0021000b00007988 */ /* 0x008fe80008000406 */
[----:B-----5:R-:W-:Y:S01]  /*2ea0*/  STS.U16 [R0+UR6+0x2200], R88 ;  /* 0x0022005800007988 */ /* 0x020fe20008000406 */
[----:B0-----:R-:W0:Y:S03]  /*2eb0*/  LDC R5, c[0x0][0x3c4] ;  /* 0x0000f100ff057b82 */ /* 0x001e260000000800 */
        /* <DEDUP_REMOVED lines=13> */
[----:B------:R-:W-:Y:S01]  /*2f90*/  STSM.16.M88.4 [R147+0x3000], R44 ;  /* 0x0030002c93007844 */ /* 0x000fe20000000200 */
[----:B------:R-:W-:Y:S06]  /*2fa0*/  BAR.SYNC.DEFER_BLOCKING 0x0 ;  /* 0x0000000000007b1d */ /* 0x000fec0000010000 */
[----:B------:R-:W-:Y:S04]  /*2fb0*/  LDSM.16.M88.4 R88, [R137+UR6+0x3000] ;  /* 0x003000068958783b */ /* 0x000fe80008000200 */
[----:B------:R-:W2:Y:S04]  /*2fc0*/  LDSM.16.M88.4 R84, [R136+0x2000] ;  /* 0x002000008854783b */ /* 0x000ea80000000200 */
[----:B------:R-:W3:Y:S04]  /*2fd0*/  LDSM.16.M88.4 R44, [R136+0x2800] ;  /* 0x00280000882c783b */ /* 0x000ee80000000200 */
[----:B------:R-:W4:Y:S01]  /*2fe0*/  LDSM.16.M88.4 R80, [R137+UR6+0x3200] ;  /* 0x003200068950783b */ /* 0x000f220008000200 */
[----:B-1----:R-:W-:-:S05]  /*2ff0*/  IMAD.U32 R2, RZ, RZ, UR5 ;  /* 0x00000005ff027e24 */ /* 0x002fca000f8e00ff */
[----:B------:R-:W-:Y:S01]  /*3000*/  ISETP.GE.U32.AND.EX P2, PT, R2, RZ, PT, P2 ;  /* 0x000000ff0200720c */ /* 0x000fe20003f46120 */
[----:B0-----:R-:W-:Y:S01]  /*3010*/  IMAD R10, R5, 0x10, R10 ;  /* 0x00000010050a7824 */ /* 0x001fe200078e020a */
[----:B------:R-:W-:Y:S01]  /*3020*/  MOV R2, R92 ;  /* 0x0000005c00027202 */ /* 0x000fe20000000f00 */
[----:B------:R-:W-:Y:S02]  /*3030*/  IMAD.MOV.U32 R5, RZ, RZ, R95 ;  /* 0x000000ffff057224 */ /* 0x000fe400078e005f */
[----:B------:R-:W-:Y:S01]  /*3040*/  IMAD.MOV.U32 R11, RZ, RZ, R93 ;  /* 0x000000ffff0b7224 */ /* 0x000fe200078e005d */
[C---:B--2---:R-:W-:Y:S08]  /*3050*/  HMMA.16816.F32 R76, R88.reuse, R84, R76 ;  /* 0x00000054584c723c */ /* 0x044ff0000000184c */
[C---:B------:R-:W-:Y:S08]  /*3060*/  HMMA.16816.F32 R72, R88.reuse, R86, R72 ;  /* 0x000000565848723c */ /* 0x040ff00000001848 */
[C---:B---3--:R-:W-:Y:S08]  /*3070*/  HMMA.16816.F32 R48, R88.reuse, R44, R48 ;  /* 0x0000002c5830723c */ /* 0x048ff00000001830 */
[----:B------:R-:W-:Y:S08]  /*3080*/  HMMA.16816.F32 R52, R88, R46, R52 ;  /* 0x0000002e5834723c */ /* 0x000ff00000001834 */
[C---:B----4-:R-:W-:Y:S08]  /*3090*/  HMMA.16816.F32 R56, R80.reuse, R84, R56 ;  /* 0x000000545038723c */ /* 0x050ff00000001838 */
[C---:B------:R-:W-:Y:S08]  /*30a0*/  HMMA.16816.F32 R60, R80.reuse, R86, R60 ;  /* 0x00000056503c723c */ /* 0x040ff0000000183c */
[C---:B------:R-:W-:Y:S08]  /*30b0*/  HMMA.16816.F32 R64, R80.reuse, R44, R64 ;  /* 0x0000002c5040723c */ /* 0x040ff00000001840 */
[----:B------:R-:W-:Y:S01]  /*30c0*/  HMMA.16816.F32 R68, R80, R46, R68 ;  /* 0x0000002e5044723c */ /* 0x000fe20000001844 */
[----:B------:R-:W-:-:S04]  /*30d0*/  NOP ;  /* 0x0000000000007918 */ /* 0x000fc80000000000 */
[----:B------:R-:W-:-:S15]  /*30e0*/  @!P2 BRA `(.L_x_1) ;  /* 0xffffffe80098a947 */ /* 0x000fde000383ffff */
.L_x_0:
[----:B------:R-:W0:Y:S01]  /*30f0*/  S2R R0, SR_TID.X ;  /* 0x0000000000007919 */ /* 0x000e220000002100 */
[----:B------:R-:W1:Y:S01]  /*3100*/  S2UR UR5, SR_CgaCtaId ;  /* 0x00000000000579c3 */ /* 0x000e620000008800 */
[C---:B------:R-:W-:Y:S01]  /*3110*/  FSETP.GT.AND P2, PT, |R13|.reuse, 8.50705917302346158658e+37, PT ;  /* 0x7e8000000d00780b */ /* 0x040fe20003f44200 */
[----:B------:R-:W-:Y:S01]  /*3120*/  UMOV UR4, 0x400 ;  /* 0x0000040000047882 */ /* 0x000fe20000000000 */
[C---:B------:R-:W-:Y:S01]  /*3130*/  FSETP.GEU.AND P3, PT, |R13|.reuse, 1.175494350822287508e-38, PT ;  /* 0x008000000d00780b */ /* 0x040fe20003f6e200 */
[----:B------:R-:W-:Y:S01]  /*3140*/  IMAD.MOV.U32 R17, RZ, RZ, R43 ;  /* 0x000000ffff117224 */ /* 0x000fe200078e002b */
[----:B------:R-:W-:Y:S01]  /*3150*/  FSETP.GEU.AND P6, PT, R13, 1.175494350822287508e-38, PT ;  /* 0x008000000d00780b */ /* 0x000fe20003fce000 */
[----:B------:R-:W-:Y:S01]  /*3160*/  IMAD.MOV.U32 R19, RZ, RZ, R42 ;  /* 0x000000ffff137224 */ /* 0x000fe200078e002a */
[----:B------:R-:W-:Y:S01]  /*3170*/  FSETP.GT.AND P1, PT, |R12|, 8.50705917302346158658e+37, PT ;  /* 0x7e8000000c00780b */ /* 0x000fe20003f24200 */
[----:B------:R-:W-:Y:S01]  /*3180*/  IMAD.MOV.U32 R44, RZ, RZ, R49 ;  /* 0x000000ffff2c7224 */ /* 0x000fe200078e0031 */
[----:B------:R-:W-:Y:S01]  /*3190*/  FSEL R10, RZ, -23, P6 ;  /* 0xc1b80000ff0a7808 */ /* 0x000fe20003000000 */
[----:B------:R-:W-:Y:S01]  /*31a0*/  BAR.SYNC.DEFER_BLOCKING 0x0 ;  /* 0x0000000000007b1d */ /* 0x000fe20000010000 */
[----:B------:R-:W-:-:S02]  /*31b0*/  FSETP.GEU.AND P5, PT, |R17|, 1.175494350822287508e-38, PT ;  /* 0x008000001100780b */ /* 0x000fc40003fae200 */
[----:B------:R-:W-:Y:S01]  /*31c0*/  FSETP.GEU.AND P4, PT, R17, 1.175494350822287508e-38, PT ;  /* 0x008000001100780b */ /* 0x000fe20003f8e000 */
[----:B------:R-:W-:Y:S01]  /*31d0*/  @P2 FMUL R55, R55, 0.25 ;  /* 0x3e80000037372820 */ /* 0x000fe20000400000 */
[----:B------:R-:W-:Y:S01]  /*31e0*/  @P2 FMUL R54, R54, 0.25 ;  /* 0x3e80000036362820 */ /* 0x000fe20000400000 */
[----:B------:R-:W-:Y:S01]  /*31f0*/  @P2 FMUL R51, R51, 0.25 ;  /* 0x3e80000033332820 */ /* 0x000fe20000400000 */
[----:B------:R-:W-:Y:S01]  /*3200*/  @P2 FMUL R50, R50, 0.25 ;  /* 0x3e80000032322820 */ /* 0x000fe20000400000 */
[----:B------:R-:W-:Y:S01]  /*3210*/  @P2 FMUL R75, R75, 0.25 ;  /* 0x3e8000004b4b2820 */ /* 0x000fe20000400000 */
[----:B------:R-:W-:Y:S01]  /*3220*/  @P2 FMUL R74, R74, 0.25 ;  /* 0x3e8000004a4a2820 */ /* 0x000fe20000400000 */
[----:B------:R-:W-:Y:S01]  /*3230*/  @P2 FMUL R79, R79, 0.25 ;  /* 0x3e8000004f4f2820 */ /* 0x000fe20000400000 */
[----:B------:R-:W-:Y:S01]  /*3240*/  @P2 FMUL R78, R78, 0.25 ;  /* 0x3e8000004e4e2820 */ /* 0x000fe20000400000 */
[----:B------:R-:W-:Y:S01]  /*3250*/  @!P3 FMUL R55, R55, 16777216 ;  /* 0x4b8000003737b820 */ /* 0x000fe20000400000 */
[----:B------:R-:W-:Y:S01]  /*3260*/  @!P3 FMUL R54, R54, 16777216 ;  /* 0x4b8000003636b820 */ /* 0x000fe20000400000 */
[----:B-1----:R-:W-:Y:S01]  /*3270*/  ULEA UR6, UR5, UR4, 0x18 ;  /* 0x0000000405067291 */ /* 0x002fe2000f8ec0ff */
[----:B------:R-:W-:Y:S01]  /*3280*/  @!P3 FMUL R51, R51, 16777216 ;  /* 0x4b8000003333b820 */ /* 0x000fe20000400000 */
[----:B------:R-:W-:Y:S01]  /*3290*/  @!P3 FMUL R50, R50, 16777216 ;  /* 0x4b8000003232b820 */ /* 0x000fe20000400000 */
[----:B------:R-:W-:Y:S01]  /*32a0*/  @!P3 FMUL R75, R75, 16777216 ;  /* 0x4b8000004b4bb820 */ /* 0x000fe20000400000 */
[----:B------:R-:W-:Y:S01]  /*32b0*/  @!P3 FMUL R74, R74, 16777216 ;  /* 0x4b8000004a4ab820 */ /* 0x000fe20000400000 */
[----:B------:R-:W-:Y:S01]  /*32c0*/  @!P3 FMUL R79, R79, 16777216 ;  /* 0x4b8000004f4fb820 */ /* 0x000fe20000400000 */
[----:B------:R-:W-:Y:S01]  /*32d0*/  @!P3 FMUL R78, R78, 16777216 ;  /* 0x4b8000004e4eb820 */ /* 0x000fe20000400000 */
[C---:B0-----:R-:W-:Y:S01]  /*32e0*/  IMAD.SHL.U32 R2, R0.reuse, 0x4, RZ ;  /* 0x0000000400027824 */ /* 0x041fe200078e00ff */
[----:B------:R-:W-:Y:S01]  /*32f0*/  SHF.R.S32.HI R3, RZ, 0x4, R0 ;  /* 0x00000004ff037819 */ /* 0x000fe20000011400 */
[C---:B------:R-:W-:Y:S01]  /*3300*/  IMAD.SHL.U32 R9, R0.reuse, 0x8, RZ ;  /* 0x0000000800097824 */ /* 0x040fe200078e00ff */
[C---:B------:R-:W-:Y:S01]  /*3310*/  LOP3.LUT R11, R0.reuse, 0x60, RZ, 0xc0, !PT ;  /* 0x00000060000b7812 */ /* 0x040fe200078ec0ff */
[----:B------:R-:W-:Y:S01]  /*3320*/  IMAD.SHL.U32 R5, R0, 0x10, RZ ;  /* 0x0000001000057824 */ /* 0x000fe200078e00ff */
[----:B------:R-:W-:Y:S01]  /*3330*/  LOP3.LUT R2, R2, 0x38, RZ, 0xc0, !PT ;  /* 0x0000003802027812 */ /* 0x000fe200078ec0ff */
[C---:B------:R-:W-:Y:S01]  /*3340*/  IMAD.SHL.U32 R4, R0.reuse, 0x200, RZ ;  /* 0x0000020000047824 */ /* 0x040fe200078e00ff */
[----:B------:R-:W-:Y:S01]  /*3350*/  SGXT R3, R3, 0x1 ;  /* 0x000000010303781a */ /* 0x000fe20000000200 */
[----:B------:R-:W-:Y:S01]  /*3360*/  @P1 FMUL R53, R53, 0.25 ;  /* 0x3e80000035351820 */ /* 0x000fe20000400000 */
[----:B------:R-:W-:Y:S01]  /*3370*/  LOP3.LUT R9, R9, 0x180, RZ, 0xc0, !PT ;  /* 0x0000018009097812 */ /* 0x000fe200078ec0ff */
[----:B------:R-:W-:Y:S01]  /*3380*/  IMAD R11, R11, 0x10, R2 ;  /* 0x000000100b0b7824 */ /* 0x000fe200078e0202 */
[----:B------:R-:W-:Y:S01]  /*3390*/  LOP3.LUT R7, R5, 0x70, RZ, 0xc0, !PT ;  /* 0x0000007005077812 */ /* 0x000fe200078ec0ff */
[----:B------:R-:W-:Y:S01]  /*33a0*/  IMAD.SHL.U32 R2, R0, 0x40, RZ ;  /* 0x0000004000027824 */ /* 0x000fe200078e00ff */
[----:B------:R-:W-:Y:S01]  /*33b0*/  LOP3.LUT R3, R3, 0x840, RZ, 0xc0, !PT ;  /* 0x0000084003037812 */ /* 0x000fe200078ec0ff */
[----:B------:R-:W-:Y:S01]  /*33c0*/  @P1 FMUL R52, R52, 0.25 ;  /* 0x3e80000034341820 */ /* 0x000fe20000400000 */
[----:B------:R-:W-:Y:S01]  /*33d0*/  LOP3.LUT R6, R9, 0x48, R0, 0xf8, !PT ;  /* 0x0000004809067812 */ /* 0x000fe200078ef800 */
[----:B------:R-:W-:Y:S01]  /*33e0*/  @P1 FMUL R44, R44, 0.25 ;  /* 0x3e8000002c2c1820 */ /* 0x000fe20000400000 */
[----:B------:R-:W-:Y:S01]  /*33f0*/  LOP3.LUT R5, R7, 0x1800, R4, 0xf8, !PT ;  /* 0x0000180007057812 */ /* 0x000fe200078ef804 */
[----:B------:R-:W-:Y:S01]  /*3400*/  @P1 FMUL R48, R48, 0.25 ;  /* 0x3e80000030301820 */ /* 0x000fe20000400000 */
[----:B------:R-:W-:Y:S01]  /*3410*/  LOP3.LUT R4, R3, 0x40, R2, 0x78, !PT ;  /* 0x0000004003047812 */ /* 0x000fe200078e7802 */
[----:B------:R-:W-:Y:S01]  /*3420*/  @P1 FMUL R73, R73, 0.25 ;  /* 0x3e80000049491820 */ /* 0x000fe20000400000 */
[----:B------:R-:W-:Y:S01]  /*3430*/  LOP3.LUT R2, R5, R6, RZ, 0x3c, !PT ;  /* 0x0000000605027212 */ /* 0x000fe200078e3cff */
[----:B------:R-:W-:Y:S01]  /*3440*/  FMUL R5, R13, 8388608 ;  /* 0x4b0000000d057820 */ /* 0x000fe20000400000 */
[----:B------:R-:W-:Y:S01]  /*3450*/  SHF.R.U32.HI R3, RZ, 0x1, R0 ;  /* 0x00000001ff037819 */ /* 0x000fe20000011600 */
[----:B------:R-:W-:Y:S01]  /*3460*/  @P1 FMUL R72, R72, 0.25 ;  /* 0x3e80000048481820 */ /* 0x000fe20000400000 */
[----:B------:R-:W-:Y:S01]  /*3470*/  IADD3 R11, PT, PT, R11, R4, RZ ;  /* 0x000000040b0b7210 */ /* 0x000fe20007ffe0ff */
[----:B------:R-:W-:Y:S01]  /*3480*/  @P1 FMUL R77, R77, 0.25 ;  /* 0x3e8000004d4d1820 */ /* 0x000fe20000400000 */
[----:B------:R-:W-:Y:S01]  /*3490*/  FSEL R5, R5, R13, !P6 ;  /* 0x0000000d05057208 */ /* 0x000fe20007000000 */
[----:B------:R-:W-:Y:S01]  /*34a0*/  @P2 FMUL R13, R13, 0.25 ;  /* 0x3e8000000d0d2820 */ /* 0x000fe20000400000 */
[----:B------:R-:W-:Y:S01]  /*34b0*/  LOP3.LUT R4, R3, 0xc, RZ, 0xc0, !PT ;  /* 0x0000000c03047812 */ /* 0x000fe200078ec0ff */
[----:B------:R-:W-:Y:S01]  /*34c0*/  @P1 FMUL R76, R76, 0.25 ;  /* 0x3e8000004c4c1820 */ /* 0x000fe20000400000 */
[----:B------:R-:W-:Y:S01]  /*34d0*/  FSETP.GEU.AND P2, PT, R12, 1.175494350822287508e-38, PT ;  /* 0x008000000c00780b */ /* 0x000fe20003f4e000 */
[----:B------:R-:W-:Y:S01]  /*34e0*/  @!P3 FMUL R13, R13, 16777216 ;  /* 0x4b8000000d0db820 */ /* 0x000fe20000400000 */
[----:B------:R-:W-:Y:S01]  /*34f0*/  IADD3 R3, PT, PT, R4, UR6, R7 ;  /* 0x0000000604037c10 */ /* 0x000fe2000fffe007 */
[C---:B------:R-:W-:Y:S01]  /*3500*/  FMUL R7, R12.reuse, 8388608 ;  /* 0x4b0000000c077820 */ /* 0x040fe20000400000 */
[C---:B------:R-:W-:Y:S01]  /*3510*/  FSETP.GEU.AND P3, PT, |R12|.reuse, 1.175494350822287508e-38, PT ;  /* 0x008000000c00780b */ /* 0x040fe20003f6e200 */
[----:B------:R-:W0:Y:S01]  /*3520*/  MUFU.RCP R4, R13 ;  /* 0x0000000d00047308 */ /* 0x000e220000001000 */
[----:B------:R-:W-:Y:S01]  /*3530*/  FSETP.GT.AND P6, PT, |R17|, 8.50705917302346158658e+37, PT ;  /* 0x7e8000001100780b */ /* 0x000fe20003fc4200 */
[----:B------:R-:W-:Y:S01]  /*3540*/  VIADD R6, R5, 0xc0cafb0d ;  /* 0xc0cafb0d05067836 */ /* 0x000fe20000000000 */
[----:B------:R-:W-:Y:S01]  /*3550*/  FSEL R7, R7, R12, !P2 ;  /* 0x0000000c07077208 */ /* 0x000fe20005000000 */
[----:B------:R-:W-:Y:S01]  /*3560*/  @P1 FMUL R12, R12, 0.25 ;  /* 0x3e8000000c0c1820 */ /* 0x000fe20000400000 */
[----:B------:R-:W-:Y:S01]  /*3570*/  LOP3.LUT R8, R0, 0x7f, RZ, 0xc0, !PT ;  /* 0x0000007f00087812 */ /* 0x000fe200078ec0ff */
[----:B------:R-:W1:Y:S01]  /*3580*/  LDCU.64 UR4, c[0x0][0x3e0] ;  /* 0x00007c00ff0477ac */ /* 0x000e620008000a00 */
[----:B------:R-:W-:-:S02]  /*3590*/  FSETP.GT.AND P1, PT, |R19|, 8.50705917302346158658e+37, PT ;  /* 0x7e8000001300780b */ /* 0x000fc40003f24200 */
[----:B------:R-:W-:Y:S01]  /*35a0*/  ISETP.GE.U32.AND P0, PT, R8, 0x20, PT ;  /* 0x000000200800780c */ /* 0x000fe20003f06070 */
[----:B------:R-:W-:Y:S01]  /*35b0*/  FMUL R8, R17, 8388608 ;  /* 0x4b00000011087820 */ /* 0x000fe20000400000 */
[----:B------:R-:W-:Y:S01]  /*35c0*/  LOP3.LUT R14, R6, 0xff800000, RZ, 0xc0, !PT ;  /* 0xff800000060e7812 */ /* 0x000fe200078ec0ff */
[----:B------:R-:W-:Y:S01]  /*35d0*/  @!P3 FMUL R12, R12, 16777216 ;  /* 0x4b8000000c0cb820 */ /* 0x000fe20000400000 */
[----:B------:R-:W-:Y:S01]  /*35e0*/  @!P3 FMUL R53, R53, 16777216 ;  /* 0x4b8000003535b820 */ /* 0x000fe20000400000 */
[----:B------:R-:W-:Y:S01]  /*35f0*/  @!P3 FMUL R52, R52, 16777216 ;  /* 0x4b8000003434b820 */ /* 0x000fe20000400000 */
[----:B------:R-:W-:Y:S01]  /*3600*/  @!P3 FMUL R44, R44, 16777216 ;  /* 0x4b8000002c2cb820 */ /* 0x000fe20000400000 */
[----:B------:R2:W-:Y:S01]  /*3610*/  MUFU.RCP R15, R12 ;  /* 0x0000000c000f7308 */ /* 0x0005e20000001000 */
[C---:B0-----:R-:W-:Y:S01]  /*3620*/  FMUL R41, R4.reuse, R50 ;  /* 0x0000003204297220 */ /* 0x041fe20000400000 */
[C---:B------:R-:W-:Y:S01]  /*3630*/  FMUL R37, R4.reuse, R55 ;  /* 0x0000003704257220 */ /* 0x040fe20000400000 */
[C---:B------:R-:W-:Y:S01]  /*3640*/  FMUL R38, R4.reuse, R54 ;  /* 0x0000003604267220 */ /* 0x040fe20000400000 */
[C---:B------:R-:W-:Y:S01]  /*3650*/  FMUL R42, R4.reuse, R51 ;  /* 0x00000033042a7220 */ /* 0x040fe20000400000 */
[C---:B------:R-:W-:Y:S01]  /*3660*/  FMUL R45, R4.reuse, R75 ;  /* 0x0000004b042d7220 */ /* 0x040fe20000400000 */
[C---:B------:R-:W-:Y:S01]  /*3670*/  FMUL R46, R4.reuse, R74 ;  /* 0x0000004a042e7220 */ /* 0x040fe20000400000 */
[C---:B------:R-:W-:Y:S01]  /*3680*/  FMUL R50, R4.reuse, R79 ;  /* 0x0000004f04327220 */ /* 0x040fe20000400000 */
[----:B------:R-:W-:Y:S01]  /*3690*/  FMUL R49, R4, R78 ;  /* 0x0000004e04317220 */ /* 0x000fe20000400000 */
[----:B------:R-:W-:-:S02]  /*36a0*/  VIADD R4, R7, 0xc0cafb0d ;  /* 0xc0cafb0d07047836 */ /* 0x000fc40000000000 */
[----:B------:R-:W-:Y:S01]  /*36b0*/  @!P3 FMUL R48, R48, 16777216 ;  /* 0x4b8000003030b820 */ /* 0x000fe20000400000 */
[----:B------:R-:W-:Y:S01]  /*36c0*/  @!P3 FMUL R73, R73, 16777216 ;  /* 0x4b8000004949b820 */ /* 0x000fe20000400000 */
[----:B------:R-:W-:Y:S01]  /*36d0*/  @!P3 FMUL R72, R72, 16777216 ;  /* 0x4b8000004848b820 */ /* 0x000fe20000400000 */
[----:B------:R-:W-:Y:S01]  /*36e0*/  @!P3 FMUL R77, R77, 16777216 ;  /* 0x4b8000004d4db820 */ /* 0x000fe20000400000 */
[----:B--2---:R-:W-:Y:S01]  /*36f0*/  LOP3.LUT R12, R4, 0xff800000, RZ, 0xc0, !PT ;  /* 0xff800000040c7812 */ /* 0x004fe200078ec0ff */
[----:B------:R-:W-:Y:S01]  /*3700*/  @!P3 FMUL R76, R76, 16777216 ;  /* 0x4b8000004c4cb820 */ /* 0x000fe20000400000 */
[----:B------:R-:W-:Y:S01]  /*3710*/  FSEL R4, R8, R17, !P4 ;  /* 0x0000001108047208 */ /* 0x000fe20006000000 */
[----:B------:R-:W-:Y:S01]  /*3720*/  @P6 FMUL R17, R17, 0.25 ;  /* 0x3e80000011116820 */ /* 0x000fe20000400000 */
[C---:B------:R-:W-:Y:S01]  /*3730*/  FSETP.GEU.AND P3, PT, |R19|.reuse, 1.175494350822287508e-38, PT ;  /* 0x008000001300780b */ /* 0x040fe20003f6e200 */
[----:B------:R-:W-:Y:S01]  /*3740*/  FMUL R8, R19, 8388608 ;  /* 0x4b00000013087820 */ /* 0x000fe20000400000 */
[----:B------:R-:W-:Y:S01]  /*3750*/  FSEL R9, RZ, -23, P2 ;  /* 0xc1b80000ff097808 */ /* 0x000fe20001000000 */
[----:B------:R-:W-:Y:S01]  /*3760*/  @!P5 FMUL R17, R17, 16777216 ;  /* 0x4b8000001111d820 */ /* 0x000fe20000400000 */
[----:B------:R-:W-:Y:S01]  /*3770*/  I2FP.F32.S32 R6, R12 ;  /* 0x0000000c00067245 */ /* 0x000fe20000201400 */
[----:B------:R-:W-:Y:S01]  /*3780*/  @P6 FMUL R71, R71, 0.25 ;  /* 0x3e80000047476820 */ /* 0x000fe20000400000 */
[----:B------:R-:W-:Y:S01]  /*3790*/  FSETP.GEU.AND P2, PT, R19, 1.175494350822287508e-38, PT ;  /* 0x008000001300780b */ /* 0x000fe20003f4e000 */
[----:B------:R-:W-:Y:S01]  /*37a0*/  @P6 FMUL R70, R70, 0.25 ;  /* 0x3e80000046466820 */ /* 0x000fe20000400000 */
[----:B------:R-:W-:Y:S01]  /*37b0*/  @P6 FMUL R67, R67, 0.25 ;  /* 0x3e80000043436820 */ /* 0x000fe20000400000 */
[----:B------:R-:W-:Y:S01]  /*37c0*/  FFMA.FTZ R9, R6, 1.1920928955078125e-07, R9 ;  /* 0x3400000006097823 */ /* 0x000fe20000010009 */
[----:B------:R-:W-:Y:S01]  /*37d0*/  FSEL R8, R8, R19, !P2 ;  /* 0x0000001308087208 */ /* 0x000fe20005000000 */
[----:B------:R-:W0:Y:S01]  /*37e0*/  MUFU.RCP R6, R17 ;  /* 0x0000001100067308 */ /* 0x000e220000001000 */
[----:B------:R-:W-:Y:S01]  /*37f0*/  @P1 FMUL R19, R19, 0.25 ;  /* 0x3e80000013131820 */ /* 0x000fe20000400000 */
[----:B------:R-:W-:Y:S01]  /*3800*/  @P6 FMUL R66, R66, 0.25 ;  /* 0x3e80000042426820 */ /* 0x000fe20000400000 */
[----:B------:R-:W-:Y:S01]  /*3810*/  @P6 FMUL R63, R63, 0.25 ;  /* 0x3e8000003f3f6820 */ /* 0x000fe20000400000 */
[----:B------:R-:W-:Y:S01]  /*3820*/  @P6 FMUL R62, R62, 0.25 ;  /* 0x3e8000003e3e6820 */ /* 0x000fe20000400000 */
[----:B------:R-:W-:Y:S01]  /*3830*/  @!P3 FMUL R19, R19, 16777216 ;  /* 0x4b8000001313b820 */ /* 0x000fe20000400000 */
[----:B------:R-:W-:Y:S01]  /*3840*/  @P6 FMUL R59, R59, 0.25 ;  /* 0x3e8000003b3b6820 */ /* 0x000fe20000400000 */
[----:B------:R-:W-:Y:S01]  /*3850*/  @P6 FMUL R58, R58, 0.25 ;  /* 0x3e8000003a3a6820 */ /* 0x000fe20000400000 */
[----:B------:R-:W-:Y:S01]  /*3860*/  @!P5 FMUL R71, R71, 16777216 ;  /* 0x4b8000004747d820 */ /* 0x000fe20000400000 */
[----:B------:R-:W2:Y:S01]  /*3870*/  MUFU.RCP R22, R19 ;  /* 0x0000001300167308 */ /* 0x000ea20000001000 */
[----:B------:R-:W-:Y:S01]  /*3880*/  @!P5 FMUL R70, R70, 16777216 ;  /* 0x4b8000004646d820 */ /* 0x000fe20000400000 */
[----:B------:R-:W-:Y:S01]  /*3890*/  @!P5 FMUL R67, R67, 16777216 ;  /* 0x4b8000004343d820 */ /* 0x000fe20000400000 */
[----:B------:R-:W-:Y:S01]  /*38a0*/  @!P5 FMUL R66, R66, 16777216 ;  /* 0x4b8000004242d820 */ /* 0x000fe20000400000 */
[----:B------:R-:W-:Y:S01]  /*38b0*/  @!P5 FMUL R63, R63, 16777216 ;  /* 0x4b8000003f3fd820 */ /* 0x000fe20000400000 */
[----:B------:R-:W-:Y:S01]  /*38c0*/  @!P5 FMUL R62, R62, 16777216 ;  /* 0x4b8000003e3ed820 */ /* 0x000fe20000400000 */
[----:B------:R-:W-:Y:S01]  /*38d0*/  @!P5 FMUL R59, R59, 16777216 ;  /* 0x4b8000003b3bd820 */ /* 0x000fe20000400000 */
[----:B------:R-:W-:Y:S01]  /*38e0*/  @!P5 FMUL R58, R58, 16777216 ;  /* 0x4b8000003a3ad820 */ /* 0x000fe20000400000 */
        /* <DEDUP_REMOVED lines=8> */
[----:B------:R-:W-:Y:S01]  /*3970*/  @P1 FMUL R68, R68, 0.25 ;  /* 0x3e80000044441820 */ /* 0x000fe20000400000 */
[----:B------:R-:W0:Y:S01]  /*3980*/  LDC R6, c[0x0][0x3e8] ;  /* 0x0000fa00ff067b82 */ /* 0x000e220000000800 */
[----:B------:R-:W-:Y:S01]  /*3990*/  @P1 FMUL R64, R64, 0.25 ;  /* 0x3e80000040401820 */ /* 0x000fe20000400000 */
[----:B------:R-:W-:Y:S01]  /*39a0*/  @P1 FMUL R57, R57, 0.25 ;  /* 0x3e80000039391820 */ /* 0x000fe20000400000 */
[----:B------:R-:W-:Y:S01]  /*39b0*/  @!P3 FMUL R68, R68, 16777216 ;  /* 0x4b8000004444b820 */ /* 0x000fe20000400000 */
[----:B------:R-:W-:Y:S01]  /*39c0*/  @P1 FMUL R60, R60, 0.25 ;  /* 0x3e8000003c3c1820 */ /* 0x000fe20000400000 */
[----:B------:R-:W-:Y:S01]  /*39d0*/  @!P3 FMUL R64, R64, 16777216 ;  /* 0x4b8000004040b820 */ /* 0x000fe20000400000 */
[----:B------:R-:W-:Y:S01]  /*39e0*/  @!P3 FMUL R57, R57, 16777216 ;  /* 0x4b8000003939b820 */ /* 0x000fe20000400000 */
[----:B--2---:R-:W-:Y:S01]  /*39f0*/  FMUL R24, R22, R68 ;  /* 0x0000004416187220 */ /* 0x004fe20000400000 */
[----:B------:R-:W-:Y:S01]  /*3a00*/  @P1 FMUL R56, R56, 0.25 ;  /* 0x3e80000038381820 */ /* 0x000fe20000400000 */
[C---:B------:R-:W-:Y:S01]  /*3a10*/  FMUL R27, R22.reuse, R64 ;  /* 0x00000040161b7220 */ /* 0x040fe20000400000 */
[----:B------:R-:W-:Y:S01]  /*3a20*/  FMUL R36, R22, R57 ;  /* 0x0000003916247220 */ /* 0x000fe20000400000 */
[----:B------:R-:W-:Y:S01]  /*3a30*/  @P1 FMUL R69, R69, 0.25 ;  /* 0x3e80000045451820 */ /* 0x000fe20000400000 */
[----:B------:R-:W-:Y:S01]  /*3a40*/  @P1 FMUL R65, R65, 0.25 ;  /* 0x3e80000041411820 */ /* 0x000fe20000400000 */
[----:B------:R-:W-:Y:S01]  /*3a50*/  @!P3 FMUL R60, R60, 16777216 ;  /* 0x4b8000003c3cb820 */ /* 0x000fe20000400000 */
[----:B------:R-:W-:Y:S01]  /*3a60*/  F2FP.F16.F32.PACK_AB R57, R24, R27 ;  /* 0x0000001b1839723e */ /* 0x000fe200000000ff */
[----:B------:R-:W-:Y:S01]  /*3a70*/  @!P3 FMUL R56, R56, 16777216 ;  /* 0x4b8000003838b820 */ /* 0x000fe20000400000 */
[----:B------:R-:W-:Y:S01]  /*3a80*/  SHF.R.U32.HI R27, RZ, 0x5, R0 ;  /* 0x00000005ff1b7819 */ /* 0x000fe20000011600 */
[----:B------:R-:W-:Y:S01]  /*3a90*/  @P1 FMUL R61, R61, 0.25 ;  /* 0x3e8000003d3d1820 */ /* 0x000fe20000400000 */
[----:B------:R-:W-:Y:S01]  /*3aa0*/  @!P3 FMUL R69, R69, 16777216 ;  /* 0x4b8000004545b820 */ /* 0x000fe20000400000 */
[----:B------:R-:W-:Y:S01]  /*3ab0*/  @!P3 FMUL R65, R65, 16777216 ;  /* 0x4b8000004141b820 */ /* 0x000fe20000400000 */
[----:B------:R-:W-:Y:S01]  /*3ac0*/  SGXT.U32 R27, R27, 0x2 ;  /* 0x000000021b1b781a */ /* 0x000fe20000000000 */
[C---:B------:R-:W-:Y:S01]  /*3ad0*/  FMUL R32, R22.reuse, R60 ;  /* 0x0000003c16207220 */ /* 0x040fe20000400000 */
[----:B------:R-:W-:Y:S01]  /*3ae0*/  FMUL R35, R22, R56 ;  /* 0x0000003816237220 */ /* 0x000fe20000400000 */
[C---:B------:R-:W-:Y:S01]  /*3af0*/  FMUL R39, R15.reuse, R53 ;  /* 0x000000350f277220 */ /* 0x040fe20000400000 */
[----:B------:R-:W-:Y:S01]  /*3b00*/  FMUL R44, R15, R44 ;  /* 0x0000002c0f2c7220 */ /* 0x000fe20000400000 */
[----:B0-----:R-:W-:-:S02]  /*3b10*/  IMAD R27, R27, R6, RZ ;  /* 0x000000061b1b7224 */ /* 0x001fc400078e02ff */
[----:B------:R-:W-:Y:S01]  /*3b20*/  @!P3 FMUL R61, R61, 16777216 ;  /* 0x4b8000003d3db820 */ /* 0x000fe20000400000 */
[C---:B------:R-:W-:Y:S01]  /*3b30*/  FMUL R23, R22.reuse, R69 ;  /* 0x0000004516177220 */ /* 0x040fe20000400000 */
[----:B------:R-:W-:Y:S01]  /*3b40*/  FMUL R28, R22, R65 ;  /* 0x00000041161c7220 */ /* 0x000fe20000400000 */
[----:B------:R-:W-:Y:S01]  /*3b50*/  F2FP.F16.F32.PACK_AB R56, R32, R35 ;  /* 0x000000232038723e */ /* 0x000fe200000000ff */
[----:B------:R-:W-:Y:S02]  /*3b60*/  IMAD R35, R6, 0x4, R27 ;  /* 0x0000000406237824 */ /* 0x000fe400078e021b */
[----:B------:R-:W-:Y:S01]  /*3b70*/  FMUL R31, R22, R61 ;  /* 0x0000003d161f7220 */ /* 0x000fe20000400000 */
[----:B------:R-:W-:Y:S01]  /*3b80*/  F2FP.F16.F32.PACK_AB R53, R39, R44 ;  /* 0x0000002c2735723e */ /* 0x000fe200000000ff */
[----:B------:R-:W-:Y:S01]  /*3b90*/  FMUL R43, R15, R48 ;  /* 0x000000300f2b7220 */ /* 0x000fe20000400000 */
[----:B------:R-:W-:Y:S01]  /*3ba0*/  F2FP.F16.F32.PACK_AB R39, R23, R28 ;  /* 0x0000001c1727723e */ /* 0x000fe200000000ff */
[----:B------:R-:W-:-:S02]  /*3bb0*/  IMAD R23, R6, 0x4, R35 ;  /* 0x0000000406177824 */ /* 0x000fc400078e0223 */
[C---:B------:R-:W-:Y:S01]  /*3bc0*/  FMUL R48, R15.reuse, R72 ;  /* 0x000000480f307220 */ /* 0x040fe20000400000 */
[C---:B------:R-:W-:Y:S01]  /*3bd0*/  FMUL R51, R15.reuse, R76 ;  /* 0x0000004c0f337220 */ /* 0x040fe20000400000 */
[----:B------:R-:W-:Y:S01]  /*3be0*/  F2FP.F16.F32.PACK_AB R41, R38, R41 ;  /* 0x000000292629723e */ /* 0x000fe200000000ff */
[----:B------:R-:W-:Y:S01]  /*3bf0*/  FMUL R40, R15, R52 ;  /* 0x000000340f287220 */ /* 0x000fe20000400000 */
[----:B------:R-:W-:Y:S01]  /*3c00*/  F2FP.F16.F32.PACK_AB R38, R31, R36 ;  /* 0x000000241f26723e */ /* 0x000fe200000000ff */
[----:B------:R-:W-:Y:S01]  /*3c10*/  IMAD R31, R6, 0x4, R23 ;  /* 0x00000004061f7824 */ /* 0x000fe200078e0217 */
[----:B------:R-:W-:Y:S01]  /*3c20*/  F2FP.F16.F32.PACK_AB R54, R48, R51 ;  /* 0x000000333036723e */ /* 0x000fe200000000ff */
[----:B------:R-:W-:Y:S01]  /*3c30*/  FMUL R47, R15, R73 ;  /* 0x000000490f2f7220 */ /* 0x000fe20000400000 */
[----:B------:R-:W-:Y:S01]  /*3c40*/  F2FP.F16.F32.PACK_AB R51, R37, R42 ;  /* 0x0000002a2533723e */ /* 0x000fe200000000ff */
[----:B------:R-:W-:Y:S01]  /*3c50*/  IMAD R37, R6, 0x4, R31 ;  /* 0x0000000406257824 */ /* 0x000fe200078e021f */
[----:B------:R-:W-:Y:S01]  /*3c60*/  F2FP.F16.F32.PACK_AB R55, R40, R43 ;  /* 0x0000002b2837723e */ /* 0x000fe200000000ff */
[----:B------:R-:W-:Y:S01]  /*3c70*/  FMUL R52, R15, R77 ;  /* 0x0000004d0f347220 */ /* 0x000fe20000400000 */
[----:B------:R-:W-:Y:S01]  /*3c80*/  F2FP.F16.F32.PACK_AB R43, R21, R26 ;  /* 0x0000001a152b723e */ /* 0x000fe200000000ff */
[----:B------:R-:W-:Y:S01]  /*3c90*/  VIADD R15, R8, 0xc0cafb0d ;  /* 0xc0cafb0d080f7836 */ /* 0x000fe20000000000 */
[----:B------:R-:W-:Y:S01]  /*3ca0*/  LEA R21, R6, R37, 0x2 ;  /* 0x0000002506157211 */ /* 0x000fe200078e10ff */
[----:B------:R0:W-:Y:S01]  /*3cb0*/  STS.64 [R11+UR6+0x180], R38 ;  /* 0x000180260b007988 */ /* 0x0001e20008000a06 */
[----:B------:R-:W-:Y:S01]  /*3cc0*/  IADD3 R16, PT, PT, R4, -0x3f3504f3, RZ ;  /* 0xc0cafb0d04107810 */ /* 0x000fe20007ffe0ff */
[----:B------:R-:W-:Y:S01]  /*3cd0*/  IMAD.IADD R12, R7, 0x1, -R12 ;  /* 0x00000001070c7824 */ /* 0x000fe200078e0a0c */
[----:B------:R-:W-:Y:S01]  /*3ce0*/  F2FP.F16.F32.PACK_AB R50, R45, R50 ;  /* 0x000000322d32723e */ /* 0x000fe200000000ff */
[----:B------:R-:W-:Y:S01]  /*3cf0*/  STS.64 [R11+UR6], R54 ;  /* 0x000000360b007988 */ /* 0x000fe20008000a06 */
[----:B------:R-:W-:Y:S01]  /*3d00*/  F2FP.F16.F32.PACK_AB R45, R20, R25 ;  /* 0x00000019142d723e */ /* 0x000fe200000000ff */
[----:B------:R-:W-:Y:S01]  /*3d10*/  IMAD R25, R6, 0x4, R21 ;  /* 0x0000000406197824 */ /* 0x000fe200078e0215 */
[----:B------:R-:W-:Y:S01]  /*3d20*/  LOP3.LUT R19, R16, 0xff800000, RZ, 0xc0, !PT ;  /* 0xff80000010137812 */ /* 0x000fe200078ec0ff */
[----:B------:R-:W-:Y:S01]  /*3d30*/  STS.64 [R11+UR6+0x80], R56 ;  /* 0x000080380b007988 */ /* 0x000fe20008000a06 */
[----:B------:R-:W-:Y:S01]  /*3d40*/  F2FP.F16.F32.PACK_AB R44, R29, R34 ;  /* 0x000000221d2c723e */ /* 0x000fe200000000ff */
[----:B------:R-:W-:Y:S01]  /*3d50*/  IMAD R29, R6, 0x4, R25 ;  /* 0x00000004061d7824 */ /* 0x000fe200078e0219 */
[----:B------:R-:W-:Y:S01]  /*3d60*/  FSEL R17, RZ, -23, P4 ;  /* 0xc1b80000ff117808 */ /* 0x000fe20002000000 */
[----:B------:R-:W-:Y:S01]  /*3d70*/  IMAD.MOV.U32 R22, RZ, RZ, 0x3dc6b27f ;  /* 0x3dc6b27fff167424 */ /* 0x000fe200078e00ff */
[----:B------:R-:W-:Y:S01]  /*3d80*/  I2FP.F32.S32 R18, R19 ;  /* 0x0000001300127245 */ /* 0x000fe20000201400 */
[----:B------:R-:W-:Y:S01]  /*3d90*/  FADD R12, R12, -1 ;  /* 0xbf8000000c0c7421 */ /* 0x000fe20000000000 */
[----:B------:R-:W-:Y:S01]  /*3da0*/  F2FP.F16.F32.PACK_AB R42, R30, R33 ;  /* 0x000000211e2a723e */ /* 0x000fe200000000ff */
[----:B------:R-:W-:Y:S01]  /*3db0*/  IMAD R33, R6, 0x4, R29 ;  /* 0x0000000406217824 */ /* 0x000fe200078e021d */
[----:B------:R-:W-:Y:S01]  /*3dc0*/  F2FP.F16.F32.PACK_AB R52, R47, R52 ;  /* 0x000000342f34723e */ /* 0x000fe200000000ff */
[----:B------:R-:W-:Y:S01]  /*3dd0*/  FFMA.FTZ R17, R18, 1.1920928955078125e-07, R17 ;  /* 0x3400000012117823 */ /* 0x000fe20000010011 */
[----:B------:R-:W-:Y:S01]  /*3de0*/  F2FP.F16.F32.PACK_AB R40, R46, R49 ;  /* 0x000000312e28723e */ /* 0x000fe200000000ff */
[----:B0-----:R-:W-:Y:S01]  /*3df0*/  IMAD R39, R6, 0x4, R33 ;  /* 0x0000000406277824 */ /* 0x001fe200078e0221 */
[----:B------:R-:W-:Y:S01]  /*3e00*/  LOP3.LUT R18, R11, 0x8, RZ, 0x3c, !PT ;  /* 0x000000080b127812 */ /* 0x000fe200078e3cff */
[----:B------:R-:W-:Y:S01]  /*3e10*/  STS.64 [R11+UR6+0x100], R52 ;  /* 0x000100340b007988 */ /* 0x000fe20008000a06 */
[----:B------:R-:W-:Y:S01]  /*3e20*/  I2FP.F32.S32 R13, R14 ;  /* 0x0000000e000d7245 */ /* 0x000fe20000201400 */
[----:B------:R-:W-:Y:S01]  /*3e30*/  IMAD.IADD R14, R5, 0x1, -R14 ;  /* 0x00000001050e7824 */ /* 0x000fe200078e0a0e */
[----:B------:R-:W-:Y:S01]  /*3e40*/  LOP3.LUT R15, R15, 0xff800000, RZ, 0xc0, !PT ;  /* 0xff8000000f0f7812 */ /* 0x000fe200078ec0ff */
[----:B------:R0:W-:Y:S01]  /*3e50*/  STS.64 [R18+UR6+0x1000], R40 ;  /* 0x0010002812007988 */ /* 0x0001e20008000a06 */
[----:B------:R-:W-:Y:S01]  /*3e60*/  IADD3 R19, PT, PT, R4, -R19, RZ ;  /* 0x8000001304137210 */ /* 0x000fe20007ffe0ff */
[----:B------:R-:W-:Y:S01]  /*3e70*/  FFMA.FTZ R10, R13, 1.1920928955078125e-07, R10 ;  /* 0x340000000d0a7823 */ /* 0x000fe2000001000a */
[----:B------:R-:W-:Y:S01]  /*3e80*/  FSEL R13, RZ, -23, P2 ;  /* 0xc1b80000ff0d7808 */ /* 0x000fe20001000000 */
[----:B------:R2:W-:Y:S01]  /*3e90*/  STS.64 [R18+UR6+0x1080], R42 ;  /* 0x0010802a12007988 */ /* 0x0005e20008000a06 */
[----:B------:R-:W-:Y:S01]  /*3ea0*/  I2FP.F32.S32 R16, R15 ;  /* 0x0000000f00107245 */ /* 0x000fe20000201400 */
[----:B------:R-:W-:Y:S01]  /*3eb0*/  FADD R14, R14, -1 ;  /* 0xbf8000000e0e7421 */ /* 0x000fe20000000000 */
[----:B------:R-:W-:Y:S01]  /*3ec0*/  IMAD.IADD R15, R8, 0x1, -R15 ;  /* 0x00000001080f7824 */ /* 0x000fe200078e0a0f */
[----:B------:R3:W-:Y:S01]  /*3ed0*/  STS.64 [R18+UR6+0x1180], R44 ;  /* 0x0011802c12007988 */ /* 0x0007e20008000a06 */
[----:B------:R-:W-:Y:S01]  /*3ee0*/  FADD R19, R19, -1 ;  /* 0xbf80000013137421 */ /* 0x000fe20000000000 */
[----:B------:R-:W-:Y:S01]  /*3ef0*/  FFMA.FTZ R16, R16, 1.1920928955078125e-07, R13 ;  /* 0x3400000010107823 */ /* 0x000fe2000001000d */
[----:B------:R-:W-:Y:S01]  /*3f00*/  FFMA.FTZ R13, R12, R22, -0.16845393180847167969 ;  /* 0xbe2c7f300c0d7423 */ /* 0x000fe20000010016 */
[----:B0-----:R-:W-:-:S02]  /*3f10*/  IMAD R41, R6, 0x4, R39 ;  /* 0x0000000406297824 */ /* 0x001fc400078e0227 */
[-C--:B------:R-:W-:Y:S01]  /*3f20*/  FFMA.FTZ R11, R14, R22.reuse, -0.16845393180847167969 ;  /* 0xbe2c7f300e0b7423 */ /* 0x080fe20000010016 */
[----:B------:R0:W-:Y:S01]  /*3f30*/  STS.64 [R18+UR6+0x1100], R50 ;  /* 0x0011003212007988 */ /* 0x0001e20008000a06 */
[----:B------:R-:W-:Y:S01]  /*3f40*/  FFMA.FTZ R13, R12, R13, 0.1716887056827545166 ;  /* 0x3e2fcf2a0c0d7423 */ /* 0x000fe2000001000d */
[----:B--2---:R-:W-:Y:S02]  /*3f50*/  IMAD R43, R6, 0x4, R41 ;  /* 0x00000004062b7824 */ /* 0x004fe400078e0229 */
[----:B------:R-:W-:Y:S01]  /*3f60*/  FFMA.FTZ R11, R14, R11, 0.1716887056827545166 ;  /* 0x3e2fcf2a0e0b7423 */ /* 0x000fe2000001000b */
[----:B------:R-:W-:Y:S01]  /*3f70*/  FADD R15, R15, -1 ;  /* 0xbf8000000f0f7421 */ /* 0x000fe20000000000 */
[----:B------:R-:W-:Y:S01]  /*3f80*/  FFMA.FTZ R13, R12, R13, -0.17900948226451873779 ;  /* 0xbe374e430c0d7423 */ /* 0x000fe2000001000d */
[----:B---3--:R-:W-:Y:S02]  /*3f90*/  IMAD R45, R6, 0x4, R43 ;  /* 0x00000004062d7824 */ /* 0x008fe400078e022b */
[----:B------:R-:W-:Y:S01]  /*3fa0*/  FFMA.FTZ R11, R14, R11, -0.17900948226451873779 ;  /* 0xbe374e430e0b7423 */ /* 0x000fe2000001000b */
[----:B------:R-:W-:Y:S01]  /*3fb0*/  FFMA.FTZ R20, R19, R22, -0.16845393180847167969 ;  /* 0xbe2c7f3013147423 */ /* 0x000fe20000010016 */
[----:B------:R-:W-:Y:S01]  /*3fc0*/  FFMA.FTZ R13, R12, R13, 0.20512372255325317383 ;  /* 0x3e520bf40c0d7423 */ /* 0x000fe2000001000d */
[----:B------:R-:W-:-:S02]  /*3fd0*/  IMAD R47, R6, 0x4, R45 ;  /* 0x00000004062f7824 */ /* 0x000fc400078e022d */
[----:B------:R-:W-:Y:S01]  /*3fe0*/  FFMA.FTZ R11, R14, R11, 0.20512372255325317383 ;  /* 0x3e520bf40e0b7423 */ /* 0x000fe2000001000b */
[C---:B0-----:R-:W-:Y:S01]  /*3ff0*/  FFMA.FTZ R18, R15.reuse, R22, -0.16845393180847167969 ;  /* 0xbe2c7f300f127423 */ /* 0x041fe20000010016 */
[----:B------:R-:W-:Y:S01]  /*4000*/  FFMA.FTZ R13, R12, R13, -0.24046532809734344482 ;  /* 0xbe763c8b0c0d7423 */ /* 0x000fe2000001000d */
[----:B------:R-:W-:Y:S02]  /*4010*/  IMAD R49, R6, 0x4, R47 ;  /* 0x0000000406317824 */ /* 0x000fe400078e022f */
[----:B------:R-:W-:Y:S01]  /*4020*/  FFMA.FTZ R11, R14, R11, -0.24046532809734344482 ;  /* 0xbe763c8b0e0b7423 */ /* 0x000fe2000001000b */
[----:B------:R-:W-:Y:S01]  /*4030*/  FFMA.FTZ R18, R15, R18, 0.1716887056827545166 ;  /* 0x3e2fcf2a0f127423 */ /* 0x000fe20000010012 */
[----:B------:R-:W-:Y:S01]  /*4040*/  FFMA.FTZ R13, R12, R13, 0.28857114911079406738 ;  /* 0x3e93bf990c0d7423 */ /* 0x000fe2000001000d */
[----:B------:R-:W-:Y:S01]  /*4050*/  FFMA.FTZ R20, R19, R20, 0.1716887056827545166 ;  /* 0x3e2fcf2a13147423 */ /* 0x000fe20000010014 */
[----:B------:R-:W-:Y:S01]  /*4060*/  LEA R51, R6, R49, 0x2 ;  /* 0x0000003106337211 */ /* 0x000fe200078e10ff */
[----:B------:R-:W-:Y:S01]  /*4070*/  FFMA.FTZ R18, R15, R18, -0.17900948226451873779 ;  /* 0xbe374e430f127423 */ /* 0x000fe20000010012 */
[----:B------:R-:W-:Y:S01]  /*4080*/  FFMA.FTZ R13, R12, R13, -0.36067417263984680176 ;  /* 0xbeb8aa490c0d7423 */ /* 0x000fe2000001000d */
[----:B------:R-:W-:Y:S01]  /*4090*/  FFMA.FTZ R11, R14, R11, 0.28857114911079406738 ;  /* 0x3e93bf990e0b7423 */ /* 0x000fe2000001000b */
[----:B------:R-:W-:Y:S01]  /*40a0*/  FFMA.FTZ R20, R19, R20, -0.17900948226451873779 ;  /* 0xbe374e4313147423 */ /* 0x000fe20000010014 */
[----:B------:R-:W-:-:S02]  /*40b0*/  IMAD R53, R6, 0x4, R51 ;  /* 0x0000000406357824 */ /* 0x000fc400078e0233 */
[----:B------:R-:W-:Y:S01]  /*40c0*/  FFMA.FTZ R13, R12, R13, 0.48089820146560668945 ;  /* 0x3ef6384a0c0d7423 */ /* 0x000fe2000001000d */
[C---:B------:R-:W-:Y:S01]  /*40d0*/  FFMA.FTZ R18, R15.reuse, R18, 0.20512372255325317383 ;  /* 0x3e520bf40f127423 */ /* 0x040fe20000010012 */
[----:B------:R-:W-:Y:S01]  /*40e0*/  FFMA.FTZ R11, R14, R11, -0.36067417263984680176 ;  /* 0xbeb8aa490e0b7423 */ /* 0x000fe2000001000b */
[----:B------:R-:W-:Y:S02]  /*40f0*/  IMAD R55, R6, 0x4, R53 ;  /* 0x0000000406377824 */ /* 0x000fe400078e0235 */
[----:B------:R-:W-:Y:S01]  /*4100*/  FFMA.FTZ R13, R12, R13, -0.72134751081466674805 ;  /* 0xbf38aa3b0c0d7423 */ /* 0x000fe2000001000d */
[C---:B------:R-:W-:Y:S01]  /*4110*/  FFMA.FTZ R18, R15.reuse, R18, -0.24046532809734344482 ;  /* 0xbe763c8b0f127423 */ /* 0x040fe20000010012 */
[----:B------:R-:W-:Y:S01]  /*4120*/  FFMA.FTZ R11, R14, R11, 0.48089820146560668945 ;  /* 0x3ef6384a0e0b7423 */ /* 0x000fe2000001000b */
[----:B------:R-:W-:Y:S02]  /*4130*/  IMAD R57, R6, 0x4, R55 ;  /* 0x0000000406397824 */ /* 0x000fe400078e0237 */
[----:B------:R-:W-:Y:S01]  /*4140*/  FMUL R13, R12, R13 ;  /* 0x0000000d0c0d7220 */ /* 0x000fe20000400000 */
[----:B------:R-:W-:Y:S01]  /*4150*/  FFMA.FTZ R18, R15, R18, 0.28857114911079406738 ;  /* 0x3e93bf990f127423 */ /* 0x000fe20000010012 */
[----:B------:R-:W-:Y:S01]  /*4160*/  FFMA.FTZ R11, R14, R11, -0.72134751081466674805 ;  /* 0xbf38aa3b0e0b7423 */ /* 0x000fe2000001000b */
[----:B------:R-:W-:-:S02]  /*4170*/  IMAD R59, R6, 0x4, R57 ;  /* 0x00000004063b7824 */ /* 0x000fc400078e0239 */
[----:B------:R-:W-:Y:S01]  /*4180*/  FMUL R13, R12, R13 ;  /* 0x0000000d0c0d7220 */ /* 0x000fe20000400000 */
[----:B------:R-:W-:Y:S01]  /*4190*/  FFMA.FTZ R18, R15, R18, -0.36067417263984680176 ;  /* 0xbeb8aa490f127423 */ /* 0x000fe20000010012 */
[----:B------:R-:W-:Y:S01]  /*41a0*/  FFMA.FTZ R20, R19, R20, 0.20512372255325317383 ;  /* 0x3e520bf413147423 */ /* 0x000fe20000010014 */
[----:B------:R-:W-:Y:S02]  /*41b0*/  IMAD R61, R6, 0x4, R59 ;  /* 0x00000004063d7824 */ /* 0x000fe400078e023b */
[----:B------:R-:W-:Y:S01]  /*41c0*/  FFMA.FTZ R12, R12, 1.4426950216293334961, R13 ;  /* 0x3fb8aa3b0c0c7823 */ /* 0x000fe2000001000d */
[----:B------:R-:W-:Y:S01]  /*41d0*/  FMUL R11, R14, R11 ;  /* 0x0000000b0e0b7220 */ /* 0x000fe20000400000 */
[----:B------:R-:W-:Y:S01]  /*41e0*/  ISETP.GE.U32.AND P1, PT, R7, 0x7f800000, PT ;  /* 0x7f8000000700780c */ /* 0x000fe20003f26070 */
[----:B------:R-:W-:Y:S01]  /*41f0*/  FFMA.FTZ R18, R15, R18, 0.48089820146560668945 ;  /* 0x3ef6384a0f127423 */ /* 0x000fe20000010012 */
[----:B------:R-:W-:Y:S01]  /*4200*/  LEA R63, R6, R61, 0x2 ;  /* 0x0000003d063f7211 */ /* 0x000fe200078e10ff */
[----:B------:R-:W-:Y:S01]  /*4210*/  FFMA.FTZ R20, R19, R20, -0.24046532809734344482 ;  /* 0xbe763c8b13147423 */ /* 0x000fe20000010014 */
[----:B------:R-:W-:Y:S01]  /*4220*/  ISETP.GE.U32.AND P6, PT, R5, 0x7f800000, PT ;  /* 0x7f8000000500780c */ /* 0x000fe20003fc6070 */
[----:B------:R-:W-:Y:S01]  /*4230*/  FADD R78, R9, R12 ;  /* 0x0000000c094e7221 */ /* 0x000fe20000000000 */
[----:B------:R-:W-:Y:S01]  /*4240*/  FMUL R11, R14, R11 ;  /* 0x0000000b0e0b7220 */ /* 0x000fe20000400000 */
[----:B------:R-:W-:Y:S01]  /*4250*/  IMAD R65, R6, 0x4, R63 ;  /* 0x0000000406417824 */ /* 0x000fe200078e023f */
[----:B------:R-:W0:Y:S01]  /*4260*/  LDC.64 R12, c[0x0][0x398] ;  /* 0x0000e600ff0c7b82 */ /* 0x000e220000000a00 */
[----:B------:R-:W-:Y:S01]  /*4270*/  FFMA.FTZ R18, R15, R18, -0.72134751081466674805 ;  /* 0xbf38aa3b0f127423 */ /* 0x000fe20000010012 */
[----:B------:R-:W-:Y:S01]  /*4280*/  ISETP.GE.U32.AND P4, PT, R8, 0x7f800000, PT ;  /* 0x7f8000000800780c */ /* 0x000fe20003f86070 */
[----:B------:R-:W-:-:S02]  /*4290*/  IMAD R67, R6, 0x4, R65 ;  /* 0x0000000406437824 */ /* 0x000fc400078e0241 */
[----:B------:R-:W-:Y:S01]  /*42a0*/  FFMA.FTZ R20, R19, R20, 0.28857114911079406738 ;  /* 0x3e93bf9913147423 */ /* 0x000fe20000010014 */
[----:B------:R-:W-:Y:S01]  /*42b0*/  FFMA.FTZ R11, R14, 1.4426950216293334961, R11 ;  /* 0x3fb8aa3b0e0b7823 */ /* 0x000fe2000001000b */
[----:B------:R-:W-:Y:S01]  /*42c0*/  FMUL R18, R15, R18 ;  /* 0x000000120f127220 */ /* 0x000fe20000400000 */
[----:B------:R-:W-:Y:S02]  /*42d0*/  IMAD R69, R6, 0x4, R67 ;  /* 0x0000000406457824 */ /* 0x000fe400078e0243 */
[----:B------:R-:W-:Y:S01]  /*42e0*/  FFMA.FTZ R20, R19, R20, -0.36067417263984680176 ;  /* 0xbeb8aa4913147423 */ /* 0x000fe20000010014 */
[----:B------:R-:W-:Y:S01]  /*42f0*/  FADD R79, R10, R11 ;  /* 0x0000000b0a4f7221 */ /* 0x000fe20000000000 */
[----:B------:R-:W-:Y:S01]  /*4300*/  FMUL R18, R15, R18 ;  /* 0x000000120f127220 */ /* 0x000fe20000400000 */
[----:B------:R-:W-:Y:S01]  /*4310*/  IMAD R71, R6, 0x4, R69 ;  /* 0x0000000406477824 */ /* 0x000fe200078e0245 */
[----:B------:R-:W-:Y:S01]  /*4320*/  @P6 MOV R14, 0x7f800000 ;  /* 0x7f800000000e6802 */ /* 0x000fe20000000f00 */
[----:B------:R-:W-:-:S02]  /*4330*/  @P1 IMAD.MOV.U32 R10, RZ, RZ, 0x7f800000 ;  /* 0x7f800000ff0a1424 */ /* 0x000fc400078e00ff */
[----:B------:R-:W-:Y:S01]  /*4340*/  FFMA.FTZ R20, R19, R20, 0.48089820146560668945 ;  /* 0x3ef6384a13147423 */ /* 0x000fe20000010014 */
[----:B------:R-:W-:Y:S02]  /*4350*/  IMAD R73, R6, 0x4, R71 ;  /* 0x0000000406497824 */ /* 0x000fe400078e0247 */
[----:B------:R-:W-:Y:S01]  /*4360*/  FFMA.FTZ R15, R15, 1.4426950216293334961, R18 ;  /* 0x3fb8aa3b0f0f7823 */ /* 0x000fe20000010012 */
[C---:B------:R-:W-:Y:S01]  /*4370*/  FSETP.NEU.AND P3, PT, R7.reuse, RZ, PT ;  /* 0x000000ff0700720b */ /* 0x040fe20003f6d000 */
[----:B------:R-:W-:Y:S01]  /*4380*/  @P1 FFMA.FTZ R78, R7, R10, +INF ;  /* 0x7f800000074e1423 */ /* 0x000fe2000001000a */
[----:B------:R-:W-:Y:S01]  /*4390*/  ISETP.GE.U32.AND P5, PT, R4, 0x7f800000, PT ;  /* 0x7f8000000400780c */ /* 0x000fe20003fa6070 */
[C---:B------:R-:W-:Y:S01]  /*43a0*/  @P6 FFMA.FTZ R79, R5.reuse, R14, +INF ;  /* 0x7f800000054f6423 */ /* 0x040fe2000001000e */
[----:B------:R-:W-:Y:S01]  /*43b0*/  FSETP.NEU.AND P2, PT, R5, RZ, PT ;  /* 0x000000ff0500720b */ /* 0x000fe20003f4d000 */
[----:B------:R-:W-:Y:S01]  /*43c0*/  @P4 IMAD.MOV.U32 R7, RZ, RZ, 0x7f800000 ;  /* 0x7f800000ff074424 */ /* 0x000fe200078e00ff */
[----:B-1----:R-:W-:Y:S01]  /*43d0*/  UIMAD UR4, UR7, UR4, URZ ;  /* 0x00000004070472a4 */ /* 0x002fe2000f8e02ff */
[----:B------:R-:W-:-:S02]  /*43e0*/  IMAD R75, R6, 0x4, R73 ;  /* 0x00000004064b7824 */ /* 0x000fc400078e0249 */
[C---:B------:R-:W-:Y:S01]  /*43f0*/  FFMA.FTZ R20, R19.reuse, R20, -0.72134751081466674805 ;  /* 0xbf38aa3b13147423 */ /* 0x040fe20000010014 */
[----:B------:R-:W-:Y:S02]  /*4400*/  IMAD R5, R148, UR5, RZ ;  /* 0x0000000594057c24 */ /* 0x000fe4000f8e02ff */
[----:B------:R-:W-:Y:S01]  /*4410*/  FADD R80, R16, R15 ;  /* 0x0000000f10507221 */ /* 0x000fe20000000000 */
[----:B------:R-:W-:Y:S01]  /*4420*/  @P4 FFMA.FTZ R80, R8, R7, +INF ;  /* 0x7f80000008504423 */ /* 0x000fe20000010007 */
[----:B------:R-:W-:Y:S01]  /*4430*/  IMAD R77, R6, 0x4, R75 ;  /* 0x00000004064d7824 */ /* 0x000fe200078e024b */
[----:B------:R-:W-:Y:S01]  /*4440*/  USHF.L.U32 UR8, UR4, 0x1, URZ ;  /* 0x0000000104087899 */ /* 0x000fe200080006ff */
[----:B------:R-:W-:Y:S01]  /*4450*/  FMUL R20, R19, R20 ;  /* 0x0000001413147220 */ /* 0x000fe20000400000 */
[----:B------:R-:W-:Y:S01]  /*4460*/  IMAD.SHL.U32 R7, R5, 0x2, RZ ;  /* 0x0000000205077824 */ /* 0x000fe200078e00ff */
[----:B------:R-:W-:Y:S01]  /*4470*/  FSETP.NEU.AND P1, PT, R8, RZ, PT ;  /* 0x000000ff0800720b */ /* 0x000fe20003f2d000 */
[----:B------:R-:W-:Y:S01]  /*4480*/  UIMAD.WIDE UR4, UR4, 0x2, URZ ;  /* 0x00000002040478a5 */ /* 0x000fe2000f8e02ff */
[----:B------:R-:W-:-:S02]  /*4490*/  IMAD R83, R6, 0x4, R77 ;  /* 0x0000000406537824 */ /* 0x000fc400078e024d */
[----:B------:R-:W-:Y:S01]  /*44a0*/  FMUL R20, R19, R20 ;  /* 0x0000001413147220 */ /* 0x000fe20000400000 */
[----:B------:R-:W-:Y:S01]  /*44b0*/  IMAD.HI R8, R5, 0x2, RZ ;  /* 0x0000000205087827 */ /* 0x000fe200078e02ff */
[----:B0-----:R-:W-:Y:S01]  /*44c0*/  IADD3 R76, P4, P6, R7, UR8, R12 ;  /* 0x00000008074c7c10 */ /* 0x001fe2000fe9e00c */
[----:B------:R-:W-:Y:S02]  /*44d0*/  BAR.SYNC.DEFER_BLOCKING 0x0 ;  /* 0x0000000000007b1d */ /* 0x000fe40000010000 */
[----:B------:R-:W-:Y:S01]  /*44e0*/  FFMA.FTZ R20, R19, 1.4426950216293334961, R20 ;  /* 0x3fb8aa3b13147823 */ /* 0x000fe20000010014 */
[----:B------:R-:W-:Y:S01]  /*44f0*/  IMAD R5, R6, 0x4, R83 ;  /* 0x0000000406057824 */ /* 0x000fe200078e0253 */
[----:B------:R-:W-:Y:S02]  /*4500*/  @P5 MOV R9, 0x7f800000 ;  /* 0x7f80000000095802 */ /* 0x000fe40000000f00 */
[----:B------:R-:W-:Y:S01]  /*4510*/  IADD3.X R96, PT, PT, R8, UR5, R13, P4, P6 ;  /* 0x0000000508607c10 */ /* 0x000fe2000a7ec40d */
[----:B------:R-:W-:Y:S01]  /*4520*/  IMAD R82, R6, 0x4, R5 ;  /* 0x0000000406527824 */ /* 0x000fe200078e0205 */
[-C--:B------:R-:W-:Y:S01]  /*4530*/  LEA R8, P6, R27, R76.reuse, 0x1 ;  /* 0x0000004c1b087211 */ /* 0x080fe200078c08ff */
[----:B------:R-:W-:Y:S01]  /*4540*/  FADD R81, R17, R20 ;  /* 0x0000001411517221 */ /* 0x000fe20000000000 */
[----:B------:R-:W-:Y:S01]  /*4550*/  LEA R6, P4, R23, R76, 0x1 ;  /* 0x0000004c17067211 */ /* 0x000fe200078808ff */
[----:B------:R-:W-:Y:S01]  /*4560*/  @P5 FFMA.FTZ R81, R4, R9, +INF ;  /* 0x7f80000004515423 */ /* 0x000fe20000010009 */
[----:B------:R-:W-:Y:S01]  /*4570*/  LEA.HI.X.SX32 R9, R27, R96, 0x1, P6 ;  /* 0x000000601b097211 */ /* 0x000fe200030f0eff */
[----:B------:R-:W0:Y:S01]  /*4580*/  LDCU UR4, c[0x0][0x3ec] ;  /* 0x00007d80ff0477ac */ /* 0x000e220008000800 */
[----:B------:R-:W-:-:S02]  /*4590*/  LEA R12, P6, R31, R76, 0x1 ;  /* 0x0000004c1f0c7211 */ /* 0x000fc400078c08ff */
[----:B------:R-:W-:Y:S02]  /*45a0*/  LEA R10, P5, R35, R76, 0x1 ;  /* 0x0000004c230a7211 */ /* 0x000fe400078a08ff */
[----:B------:R-:W-:Y:S02]  /*45b0*/  LEA.HI.X.SX32 R7, R23, R96, 0x1, P4 ;  /* 0x0000006017077211 */ /* 0x000fe400020f0eff */
[----:B------:R-:W-:Y:S02]  /*45c0*/  LEA R16, P4, R21, R76, 0x1 ;  /* 0x0000004c15107211 */ /* 0x000fe400078808ff */
[-C--:B------:R-:W-:Y:S02]  /*45d0*/  LEA.HI.X.SX32 R13, R31, R96.reuse, 0x1, P6 ;  /* 0x000000601f0d7211 */ /* 0x080fe400030f0eff */
[----:B------:R-:W-:Y:S01]  /*45e0*/  LEA.HI.X.SX32 R11, R35, R96, 0x1, P5 ;  /* 0x00000060230b7211 */ /* 0x000fe200028f0eff */
[----:B------:R-:W1:Y:S01]  /*45f0*/  LDS.64 R84, [R2+UR6] ;  /* 0x0000000602547984 */ /* 0x000e620008000a00 */
[----:B------:R-:W-:-:S02]  /*4600*/  LEA R18, P6, R25, R76, 0x1 ;  /* 0x0000004c19127211 */ /* 0x000fc400078c08ff */
[----:B------:R-:W-:Y:S01]  /*4610*/  LEA R14, P5, R37, R76, 0x1 ;  /* 0x0000004c250e7211 */ /* 0x000fe200078a08ff */
[----:B------:R-:W-:Y:S01]  /*4620*/  LDS.64 R86, [R2+UR6+0x200] ;  /* 0x0002000602567984 */ /* 0x000fe20008000a00 */
[----:B------:R-:W-:Y:S01]  /*4630*/  LEA.HI.X.SX32 R17, R21, R96, 0x1, P4 ;  /* 0x0000006015117211 */ /* 0x000fe200020f0eff */
[----:B0-----:R-:W-:Y:S01]  /*4640*/  UIMAD UR4, UR7, UR4, URZ ;  /* 0x00000004070472a4 */ /* 0x001fe2000f8e02ff */
[----:B------:R-:W-:Y:S02]  /*4650*/  LEA R22, P4, R33, R76, 0x1 ;  /* 0x0000004c21167211 */ /* 0x000fe400078808ff */
[-C--:B------:R-:W-:Y:S01]  /*4660*/  LEA.HI.X.SX32 R19, R25, R96.reuse, 0x1, P6 ;  /* 0x0000006019137211 */ /* 0x080fe200030f0eff */
[----:B------:R-:W-:Y:S01]  /*4670*/  USHF.L.U32 UR7, UR4, 0x2, URZ ;  /* 0x0000000204077899 */ /* 0x000fe200080006ff */
[----:B------:R-:W-:Y:S01]  /*4680*/  LEA.HI.X.SX32 R15, R37, R96, 0x1, P5 ;  /* 0x00000060250f7211 */ /* 0x000fe200028f0eff */
[----:B------:R-:W-:Y:S01]  /*4690*/  UIMAD.WIDE UR4, UR4, 0x4, URZ ;  /* 0x00000004040478a5 */ /* 0x000fe2000f8e02ff */
[----:B------:R-:W-:-:S02]  /*46a0*/  LEA R24, P6, R39, R76, 0x1 ;  /* 0x0000004c27187211 */ /* 0x000fc400078c08ff */
[----:B------:R-:W-:Y:S02]  /*46b0*/  LEA R20, P5, R29, R76, 0x1 ;  /* 0x0000004c1d147211 */ /* 0x000fe400078a08ff */
[----:B------:R-:W-:Y:S02]  /*46c0*/  LEA.HI.X.SX32 R23, R33, R96, 0x1, P4 ;  /* 0x0000006021177211 */ /* 0x000fe400020f0eff */
[----:B------:R-:W-:Y:S02]  /*46d0*/  LEA R28, P4, R43, R76, 0x1 ;  /* 0x0000004c2b1c7211 */ /* 0x000fe400078808ff */
[-C--:B------:R-:W-:Y:S02]  /*46e0*/  LEA.HI.X.SX32 R25, R39, R96.reuse, 0x1, P6 ;  /* 0x0000006027197211 */ /* 0x080fe400030f0eff */
[----:B------:R-:W-:Y:S02]  /*46f0*/  LEA.HI.X.SX32 R21, R29, R96, 0x1, P5 ;  /* 0x000000601d157211 */ /* 0x000fe400028f0eff */
[----:B------:R-:W-:-:S02]  /*4700*/  LEA R30, P6, R45, R76, 0x1 ;  /* 0x0000004c2d1e7211 */ /* 0x000fc400078c08ff */
[----:B------:R-:W-:Y:S02]  /*4710*/  LEA.HI.X.SX32 R29, R43, R96, 0x1, P4 ;  /* 0x000000602b1d7211 */ /* 0x000fe400020f0eff */
[----:B------:R-:W-:Y:S02]  /*4720*/  LOP3.LUT R68, R2, 0x8, RZ, 0x3c, !PT ;  /* 0x0000000802447812 */ /* 0x000fe400078e3cff */
[----:B------:R-:W-:Y:S02]  /*4730*/  LEA R34, P4, R49, R76, 0x1 ;  /* 0x0000004c31227211 */ /* 0x000fe400078808ff */
[----:B------:R-:W-:Y:S01]  /*4740*/  LEA.HI.X.SX32 R31, R45, R96, 0x1, P6 ;  /* 0x000000602d1f7211 */ /* 0x000fe200030f0eff */
[----:B------:R-:W0:Y:S01]  /*4750*/  LDS.64 R88, [R68+UR6] ;  /* 0x0000000644587984 */ /* 0x000e220008000a00 */
[-C--:B------:R-:W-:Y:S02]  /*4760*/  LEA R36, P6, R51, R76.reuse, 0x1 ;  /* 0x0000004c33247211 */ /* 0x080fe400078c08ff */
[----:B------:R-:W-:Y:S01]  /*4770*/  LEA R26, P5, R41, R76, 0x1 ;  /* 0x0000004c291a7211 */ /* 0x000fe200078a08ff */
[----:B------:R-:W2:Y:S01]  /*4780*/  LDS.64 R44, [R68+UR6+0x200] ;  /* 0x00020006442c7984 */ /* 0x000ea20008000a00 */
[----:B------:R-:W-:-:S02]  /*4790*/  LEA.HI.X.SX32 R35, R49, R96, 0x1, P4 ;  /* 0x0000006031237211 */ /* 0x000fc400020f0eff */
[----:B------:R-:W-:Y:S01]  /*47a0*/  LEA R40, P4, R55, R76, 0x1 ;  /* 0x0000004c37287211 */ /* 0x000fe200078808ff */
[----:B------:R-:W-:Y:S01]  /*47b0*/  LDS.64 R48, [R68+UR6+0x400] ;  /* 0x0004000644307984 */ /* 0x000fe20008000a00 */
[-C--:B------:R-:W-:Y:S02]  /*47c0*/  LEA.HI.X.SX32 R37, R51, R96.reuse, 0x1, P6 ;  /* 0x0000006033257211 */ /* 0x080fe400030f0eff */
[-C--:B------:R-:W-:Y:S01]  /*47d0*/  LEA.HI.X.SX32 R27, R41, R96.reuse, 0x1, P5 ;  /* 0x00000060291b7211 */ /* 0x080fe200028f0eff */
[----:B------:R-:W3:Y:S01]  /*47e0*/  LDS.64 R50, [R2+UR6+0x400] ;  /* 0x0004000602327984 */ /* 0x000ee20008000a00 */
[----:B------:R-:W-:Y:S02]  /*47f0*/  LEA.HI.X.SX32 R41, R55, R96, 0x1, P4 ;  /* 0x0000006037297211 */ /* 0x000fe400020f0eff */
[-C--:B------:R-:W-:Y:S01]  /*4800*/  LEA R32, P5, R47, R76.reuse, 0x1 ;  /* 0x0000004c2f207211 */ /* 0x080fe200078a08ff */
[----:B------:R4:W5:Y:S01]  /*4810*/  LDS.64 R54, [R2+UR6+0x600] ;  /* 0x0006000602367984 */ /* 0x0009620008000a00 */
[----:B------:R-:W-:-:S02]  /*4820*/  LEA R52, P4, R61, R76, 0x1 ;  /* 0x0000004c3d347211 */ /* 0x000fc400078808ff */
[----:B------:R-:W-:Y:S01]  /*4830*/  LEA.HI.X.SX32 R33, R47, R96, 0x1, P5 ;  /* 0x000000602f217211 */ /* 0x000fe200028f0eff */
[----:B------:R-:W5:Y:S01]  /*4840*/  LDS.64 R90, [R68+UR6+0x600] ;  /* 0x00060006445a7984 */ /* 0x000f620008000a00 */
[-C--:B------:R-:W-:Y:S02]  /*4850*/  LEA R38, P5, R53, R76.reuse, 0x1 ;  /* 0x0000004c35267211 */ /* 0x080fe400078a08ff */
[----:B------:R-:W-:Y:S01]  /*4860*/  LEA R42, P6, R57, R76, 0x1 ;  /* 0x0000004c392a7211 */ /* 0x000fe200078c08ff */
[----:B-1----:R-:W-:Y:S01]  /*4870*/  STG.E.U16 desc[UR10][R8.64], R84 ;  /* 0x0000005408007986 */ /* 0x002fe2000c10150a */
[-C--:B------:R-:W-:Y:S02]  /*4880*/  LEA.HI.X.SX32 R39, R53, R96.reuse, 0x1, P5 ;  /* 0x0000006035277211 */ /* 0x080fe400028f0eff */
[----:B------:R-:W-:Y:S02]  /*4890*/  LEA.HI.X.SX32 R53, R61, R96, 0x1, P4 ;  /* 0x000000603d357211 */ /* 0x000fe400020f0eff */
[----:B------:R-:W-:-:S02]  /*48a0*/  LEA R60, P4, R67, R76, 0x1 ;  /* 0x0000004c433c7211 */ /* 0x000fc400078808ff */
[----:B------:R-:W-:Y:S02]  /*48b0*/  LEA R46, P5, R59, R76, 0x1 ;  /* 0x0000004c3b2e7211 */ /* 0x000fe400078a08ff */
[----:B------:R-:W-:Y:S02]  /*48c0*/  LEA.HI.X.SX32 R61, R67, R96, 0x1, P4 ;  /* 0x00000060433d7211 */ /* 0x000fe400020f0eff */
[----:B------:R-:W-:Y:S02]  /*48d0*/  LEA R66, P4, R73, R76, 0x1 ;  /* 0x0000004c49427211 */ /* 0x000fe400078808ff */
[-C--:B------:R-:W-:Y:S02]  /*48e0*/  LEA.HI.X.SX32 R43, R57, R96.reuse, 0x1, P6 ;  /* 0x00000060392b7211 */ /* 0x080fe400030f0eff */
[----:B------:R-:W-:Y:S01]  /*48f0*/  LEA.HI.X.SX32 R67, R73, R96, 0x1, P4 ;  /* 0x0000006049437211 */ /* 0x000fe200020f0eff */
[----:B0-----:R0:W-:Y:S01]  /*4900*/  STG.E.U16 desc[UR10][R10.64], R88 ;  /* 0x000000580a007986 */ /* 0x0011e2000c10150a */
[----:B------:R-:W-:-:S02]  /*4910*/  LEA R72, P4, R83, R76, 0x1 ;  /* 0x0000004c53487211 */ /* 0x000fc400078808ff */
[----:B----4-:R-:W-:Y:S01]  /*4920*/  PRMT R2, R88, 0x7632, R2 ;  /* 0x0000763258027816 */ /* 0x010fe20000000002 */
[----:B------:R1:W-:Y:S01]  /*4930*/  STG.E.U16 desc[UR10][R6.64], R86 ;  /* 0x0000005606007986 */ /* 0x0003e2000c10150a */
[----:B------:R-:W-:Y:S02]  /*4940*/  LEA.HI.X.SX32 R73, R83, R96, 0x1, P4 ;  /* 0x0000006053497211 */ /* 0x000fe400020f0eff */
[----:B------:R-:W-:Y:S01]  /*4950*/  FSETP.NEU.AND P4, PT, R4, RZ, PT ;  /* 0x000000ff0400720b */ /* 0x000fe20003f8d000 */
[----:B--2---:R2:W-:Y:S01]  /*4960*/  STG.E.U16 desc[UR10][R12.64], R44 ;  /* 0x0000002c0c007986 */ /* 0x0045e2000c10150a */
[----:B------:R-:W-:Y:S02]  /*4970*/  LEA R56, P6, R63, R76, 0x1 ;  /* 0x0000004c3f387211 */ /* 0x000fe400078c08ff */
[----:B------:R-:W-:Y:S01]  /*4980*/  LEA.HI.X.SX32 R47, R59, R96, 0x1, P5 ;  /* 0x000000603b2f7211 */ /* 0x000fe200028f0eff */
[----:B---3--:R3:W-:Y:S01]  /*4990*/  STG.E.U16 desc[UR10][R14.64], R50 ;  /* 0x000000320e007986 */ /* 0x0087e2000c10150a */
[----:B0-----:R-:W-:-:S02]  /*49a0*/  PRMT R11, R84, 0x7632, R11 ;  /* 0x00007632540b7816 */ /* 0x001fc4000000000b */
[----:B------:R-:W-:Y:S01]  /*49b0*/  PRMT R4, R44, 0x7632, R4 ;  /* 0x000076322c047816 */ /* 0x000fe20000000004 */
[----:B------:R0:W-:Y:S01]  /*49c0*/  STG.E.U16 desc[UR10][R16.64], R48 ;  /* 0x0000003010007986 */ /* 0x0001e2000c10150a */
[----:B------:R-:W-:Y:S01]  /*49d0*/  LEA R58, P5, R65, R76, 0x1 ;  /* 0x0000004c413a7211 */ /* 0x000fe200078a08ff */
[----:B-1----:R-:W1:Y:S01]  /*49e0*/  LDC.64 R6, c[0x0][0x3a0] ;  /* 0x0000e800ff067b82 */ /* 0x002e620000000a00 */
[----:B------:R-:W-:Y:S01]  /*49f0*/  LEA.HI.X.SX32 R57, R63, R96, 0x1, P6 ;  /* 0x000000603f397211 */ /* 0x000fe200030f0eff */
[----:B-----5:R4:W-:Y:S01]  /*4a00*/  STG.E.U16 desc[UR10][R18.64], R54 ;  /* 0x0000003612007986 */ /* 0x0209e2000c10150a */
[----:B--2---:R-:W-:Y:S02]  /*4a10*/  PRMT R13, R86, 0x7632, R13 ;  /* 0x00007632560d7816 */ /* 0x004fe4000000000d */
[----:B------:R-:W-:Y:S01]  /*4a20*/  LEA R62, P6, R69, R76, 0x1 ;  /* 0x0000004c453e7211 */ /* 0x000fe200078c08ff */
[----:B------:R-:W-:Y:S01]  /*4a30*/  STG.E.U16 desc[UR10][R20.64], R90 ;  /* 0x0000005a14007986 */ /* 0x000fe2000c10150a */
[----:B---3--:R-:W-:-:S02]  /*4a40*/  PRMT R15, R50, 0x7632, R15 ;  /* 0x00007632320f7816 */ /* 0x008fc4000000000f */
[----:B------:R-:W-:Y:S01]  /*4a50*/  LEA.HI.X.SX32 R59, R65, R96, 0x1, P5 ;  /* 0x00000060413b7211 */ /* 0x000fe200028f0eff */
[----:B------:R-:W-:Y:S01]  /*4a60*/  STG.E.U16 desc[UR10][R22.64], R11 ;  /* 0x0000000b16007986 */ /* 0x000fe2000c10150a */
[----:B0-----:R-:W-:Y:S02]  /*4a70*/  PRMT R16, R48, 0x7632, R16 ;  /* 0x0000763230107816 */ /* 0x001fe40000000010 */
[----:B------:R-:W-:Y:S01]  /*4a80*/  PRMT R17, R54, 0x7632, R17 ;  /* 0x0000763236117816 */ /* 0x000fe20000000011 */
[----:B------:R0:W-:Y:S01]  /*4a90*/  STG.E.U16 desc[UR10][R24.64], R2 ;  /* 0x0000000218007986 */ /* 0x0001e2000c10150a */
[----:B----4-:R-:W-:Y:S02]  /*4aa0*/  PRMT R18, R90, 0x7632, R18 ;  /* 0x000076325a127816 */ /* 0x010fe40000000012 */
[----:B------:R-:W-:Y:S01]  /*4ab0*/  LEA R64, P5, R71, R76, 0x1 ;  /* 0x0000004c47407211 */ /* 0x000fe200078a08ff */
[----:B------:R-:W-:Y:S01]  /*4ac0*/  STG.E.U16 desc[UR10][R26.64], R13 ;  /* 0x0000000d1a007986 */ /* 0x000fe2000c10150a */
[----:B------:R-:W-:-:S02]  /*4ad0*/  LEA.HI.X.SX32 R63, R69, R96, 0x1, P6 ;  /* 0x00000060453f7211 */ /* 0x000fc400030f0eff */
[----:B------:R-:W-:Y:S01]  /*4ae0*/  LEA R68, P6, R75, R76, 0x1 ;  /* 0x0000004c4b447211 */ /* 0x000fe200078c08ff */
[----:B------:R2:W-:Y:S01]  /*4af0*/  STG.E.U16 desc[UR10][R28.64], R4 ;  /* 0x000000041c007986 */ /* 0x0005e2000c10150a */
[----:B------:R-:W-:Y:S02]  /*4b00*/  LEA.HI.X.SX32 R65, R71, R96, 0x1, P5 ;  /* 0x0000006047417211 */ /* 0x000fe400028f0eff */
[----:B------:R-:W-:Y:S01]  /*4b10*/  LEA R70, P5, R77, R76, 0x1 ;  /* 0x0000004c4d467211 */ /* 0x000fe200078a08ff */
[----:B------:R3:W-:Y:S01]  /*4b20*/  STG.E.U16 desc[UR10][R30.64], R15 ;  /* 0x0000000f1e007986 */ /* 0x0007e2000c10150a */
[----:B------:R-:W-:Y:S02]  /*4b30*/  LEA.HI.X.SX32 R69, R75, R96, 0x1, P6 ;  /* 0x000000604b457211 */ /* 0x000fe400030f0eff */
[----:B0-----:R-:W-:Y:S01]  /*4b40*/  PRMT R2, R89, 0x7632, R2 ;  /* 0x0000763259027816 */ /* 0x001fe20000000002 */
[----:B------:R0:W-:Y:S01]  /*4b50*/  STG.E.U16 desc[UR10][R32.64], R16 ;  /* 0x0000001020007986 */ /* 0x0001e2000c10150a */
[----:B------:R-:W-:-:S02]  /*4b60*/  LEA R74, P6, R5, R76, 0x1 ;  /* 0x0000004c054a7211 */ /* 0x000fc400078c08ff */
[----:B------:R-:W-:Y:S01]  /*4b70*/  LEA.HI.X.SX32 R71, R77, R96, 0x1, P5 ;  /* 0x000000604d477211 */ /* 0x000fe200028f0eff */
[----:B------:R4:W-:Y:S01]  /*4b80*/  STG.E.U16 desc[UR10][R34.64], R17 ;  /* 0x0000001122007986 */ /* 0x0009e2000c10150a */
[----:B------:R-:W-:Y:S02]  /*4b90*/  LEA R76, P5, R82, R76, 0x1 ;  /* 0x0000004c524c7211 */ /* 0x000fe400078a08ff */
[----:B--2---:R-:W-:Y:S01]  /*4ba0*/  PRMT R4, R45, 0x7632, R4 ;  /* 0x000076322d047816 */ /* 0x004fe20000000004 */
[----:B------:R2:W-:Y:S01]  /*4bb0*/  STG.E.U16 desc[UR10][R36.64], R18 ;  /* 0x0000001224007986 */ /* 0x0005e2000c10150a */
[----:B---3--:R-:W-:Y:S02]  /*4bc0*/  PRMT R31, R85, 0x7632, R31 ;  /* 0x00007632551f7816 */ /* 0x008fe4000000001f */
[-C--:B------:R-:W-:Y:S01]  /*4bd0*/  LEA.HI.X.SX32 R75, R5, R96.reuse, 0x1, P6 ;  /* 0x00000060054b7211 */ /* 0x080fe200030f0eff */
[----:B------:R3:W-:Y:S01]  /*4be0*/  STG.E.U16 desc[UR10][R38.64], R85 ;  /* 0x0000005526007986 */ /* 0x0007e2000c10150a */
[----:B0-----:R-:W-:Y:S01]  /*4bf0*/  PRMT R33, R87, 0x7632, R33 ;  /* 0x0000763257217816 */ /* 0x001fe20000000021 */
[----:B------:R-:W-:Y:S01]  /*4c00*/  IMAD.SHL.U32 R5, R148, 0x4, RZ ;  /* 0x0000000494057824 */ /* 0x000fe200078e00ff */
[----:B------:R-:W-:Y:S01]  /*4c10*/  LEA.HI.X.SX32 R77, R82, R96, 0x1, P5 ;  /* 0x00000060524d7211 */ /* 0x000fe200028f0eff */
[----:B------:R-:W-:Y:S01]  /*4c20*/  STG.E.U16 desc[UR10][R40.64], R89 ;  /* 0x0000005928007986 */ /* 0x000fe2000c10150a */
[----:B----4-:R-:W-:Y:S01]  /*4c30*/  PRMT R35, R51, 0x7632, R35 ;  /* 0x0000763233237816 */ /* 0x010fe20000000023 */
[----:B------:R-:W-:Y:S01]  /*4c40*/  IMAD.HI R148, R148, 0x4, RZ ;  /* 0x0000000494947827 */ /* 0x000fe200078e02ff */
[----:B------:R-:W-:Y:S01]  /*4c50*/  FSEL R78, R78, -INF , P3 ;  /* 0xff8000004e4e7808 */ /* 0x000fe20001800000 */
[----:B------:R-:W-:Y:S01]  /*4c60*/  STG.E.U16 desc[UR10][R42.64], R87 ;  /* 0x000000572a007986 */ /* 0x000fe2000c10150a */
[----:B--2---:R-:W-:-:S02]  /*4c70*/  PRMT R36, R49, 0x7632, R36 ;  /* 0x0000763231247816 */ /* 0x004fc40000000024 */
[----:B------:R-:W-:Y:S01]  /*4c80*/  PRMT R37, R55, 0x7632, R37 ;  /* 0x0000763237257816 */ /* 0x000fe20000000025 */
[----:B------:R-:W-:Y:S01]  /*4c90*/  STG.E.U16 desc[UR10][R46.64], R45 ;  /* 0x0000002d2e007986 */ /* 0x000fe2000c10150a */
[----:B---3--:R-:W-:Y:S01]  /*4ca0*/  PRMT R38, R91, 0x7632, R38 ;  /* 0x000076325b267816 */ /* 0x008fe20000000026 */
[----:B------:R-:W-:Y:S01]  /*4cb0*/  FFMA R8, R78, 0.69314718246459960938, R95 ;  /* 0x3f3172184e087823 */ /* 0x000fe2000000005f */
[----:B------:R-:W-:Y:S01]  /*4cc0*/  FSEL R79, R79, -INF , P2 ;  /* 0xff8000004f4f7808 */ /* 0x000fe20001000000 */
[----:B------:R-:W-:Y:S01]  /*4cd0*/  STG.E.U16 desc[UR10][R52.64], R51 ;  /* 0x0000003334007986 */ /* 0x000fe2000c10150a */
[----:B------:R-:W-:Y:S02]  /*4ce0*/  FSEL R80, R80, -INF , P1 ;  /* 0xff80000050507808 */ /* 0x000fe40000800000 */
[----:B------:R-:W-:Y:S01]  /*4cf0*/  FSEL R81, R81, -INF , P4 ;  /* 0xff80000051517808 */ /* 0x000fe20002000000 */
[----:B------:R-:W-:Y:S01]  /*4d00*/  STG.E.U16 desc[UR10][R56.64], R49 ;  /* 0x0000003138007986 */ /* 0x000fe2000c10150a */
[----:B------:R-:W-:Y:S01]  /*4d10*/  LOP3.LUT R0, R0, 0x1c, RZ, 0xc0, !PT ;  /* 0x0000001c00007812 */ /* 0x000fe200078ec0ff */
[----:B------:R-:W-:Y:S01]  /*4d20*/  FFMA R9, R79, 0.69314718246459960938, R94 ;  /* 0x3f3172184f097823 */ /* 0x000fe2000000005e */
[----:B------:R-:W-:Y:S01]  /*4d30*/  FFMA R10, R80, 0.69314718246459960938, R93 ;  /* 0x3f317218500a7823 */ /* 0x000fe2000000005d */
[----:B------:R-:W-:Y:S01]  /*4d40*/  STG.E.U16 desc[UR10][R58.64], R55 ;  /* 0x000000373a007986 */ /* 0x000fe2000c10150a */
[----:B------:R-:W-:Y:S01]  /*4d50*/  FFMA R11, R81, 0.69314718246459960938, R92 ;  /* 0x3f317218510b7823 */ /* 0x000fe2000000005c */
[----:B------:R-:W-:-:S02]  /*4d60*/  LEA R0, R0, UR6, 0x2 ;  /* 0x0000000600007c11 */ /* 0x000fc4000f8e10ff */
[----:B------:R-:W-:Y:S04]  /*4d70*/  STG.E.U16 desc[UR10][R60.64], R91 ;  /* 0x0000005b3c007986 */ /* 0x000fe8000c10150a */
[----:B------:R-:W-:Y:S04]  /*4d80*/  STG.E.U16 desc[UR10][R62.64], R31 ;  /* 0x0000001f3e007986 */ /* 0x000fe8000c10150a */
[----:B------:R-:W-:Y:S04]  /*4d90*/  STG.E.U16 desc[UR10][R64.64], R2 ;  /* 0x0000000240007986 */ /* 0x000fe8000c10150a */
[----:B------:R-:W-:Y:S04]  /*4da0*/  STG.E.U16 desc[UR10][R66.64], R33 ;  /* 0x0000002142007986 */ /* 0x000fe8000c10150a */
[----:B------:R1:W-:Y:S04]  /*4db0*/  STG.E.U16 desc[UR10][R68.64], R4 ;  /* 0x0000000444007986 */ /* 0x0003e8000c10150a */
[----:B------:R0:W-:Y:S04]  /*4dc0*/  STG.E.U16 desc[UR10][R70.64], R35 ;  /* 0x0000002346007986 */ /* 0x0001e8000c10150a */
[----:B------:R0:W-:Y:S04]  /*4dd0*/  STG.E.U16 desc[UR10][R72.64], R36 ;  /* 0x0000002448007986 */ /* 0x0001e8000c10150a */
[----:B------:R0:W-:Y:S01]  /*4de0*/  STG.E.U16 desc[UR10][R74.64], R37 ;  /* 0x000000254a007986 */ /* 0x0001e2000c10150a */
[----:B-1----:R-:W-:-:S03]  /*4df0*/  IADD3 R4, P1, P2, R5, UR7, R6 ;  /* 0x0000000705047c10 */ /* 0x002fc6000fa3e006 */
[----:B------:R0:W-:Y:S01]  /*4e00*/  STG.E.U16 desc[UR10][R76.64], R38 ;  /* 0x000000264c007986 */ /* 0x0001e2000c10150a */
[----:B------:R-:W-:Y:S01]  /*4e10*/  IADD3.X R5, PT, PT, R148, UR5, R7, P1, P2 ;  /* 0x0000000594057c10 */ /* 0x000fe20008fe4407 */
[----:B------:R-:W-:Y:S06]  /*4e20*/  BAR.SYNC.DEFER_BLOCKING 0x0 ;  /* 0x0000000000007b1d */ /* 0x000fec0000010000 */
[----:B------:R0:W-:Y:S02]  /*4e30*/  STS.128 [R0], R8 ;  /* 0x0000000800007388 */ /* 0x0001e40000000c00 */
[----:B------:R-:W-:Y:S06]  /*4e40*/  BAR.SYNC.DEFER_BLOCKING 0x0 ;  /* 0x0000000000007b1d */ /* 0x000fec0000010000 */
[----:B------:R-:W-:Y:S05]  /*4e50*/  @P0 EXIT ;  /* 0x000000000000094d */ /* 0x000fea0003800000 */
[----:B------:R-:W1:Y:S04]  /*4e60*/  LDS R3, [R3] ;  /* 0x0000000003037984 */ /* 0x000e680000000800 */
[----:B-1----:R-:W-:Y:S01]  /*4e70*/  STG.E desc[UR10][R4.64], R3 ;  /* 0x0000000304007986 */ /* 0x002fe2000c10190a */
[----:B------:R-:W-:Y:S05]  /*4e80*/  EXIT ;  /* 0x000000000000794d */ /* 0x000fea0003800000 */
.L_x_2:
[----:B------:R-:W-:-:S00]  /*4e90*/  BRA `(.L_x_2) ;  /* 0xfffffffc00fc7947 */ /* 0x000fc0000383ffff */
[----:B------:R-:W-:-:S00]  /*4ea0*/  NOP ;  /* 0x0000000000007918 */ /* 0x000fc00000000000 */
        /* <DEDUP_REMOVED lines=13> */
.L_x_3:


//--------------------- .nv.global.init           --------------------------
	.section	.nv.global.init,"aw",@progbits
.nv.global.init:
	.type		_$_str,@object
	.size		_$_str,(.L_0 - _$_str)
_$_str:
        /*0000*/ 	.byte	0x5f, 0x5f, 0x43, 0x55, 0x44, 0x41, 0x5f, 0x46, 0x54, 0x5a, 0x00
.L_0:


//--------------------- .nv.shared.attn_fwd       --------------------------
	.section	.nv.shared.attn_fwd,"aw",@nobits
	.sectionflags	@""
	.align	16
	.zero		1024


//--------------------- .nv.shared.reserved.0     --------------------------
	.section	.nv.shared.reserved.0,"aw",@nobits
	.weak		__nv_reservedSMEM_offset_0_alias
	.size		__nv_reservedSMEM_offset_0_alias, 0, 64
	.other		__nv_reservedSMEM_offset_0_alias,@"STO_CUDA_RESERVED_SHARED STV_DEFAULT"
__nv_reservedSMEM_offset_0_alias:
	.zero		0
	.zero		64


//--------------------- .nv.constant0.attn_fwd    --------------------------
	.section	.nv.constant0.attn_fwd,"a",@progbits
	.sectionflags	@""
	.align	4
.nv.constant0.attn_fwd:
	.zero		1032


//--------------------- SYMBOLS --------------------------

	.type		.nv.reservedSmem.offset0,@object
	.size		.nv.reservedSmem.offset0,0x4
	.type		.nv.reservedSmem.cap,@object
	.size		.nv.reservedSmem.cap,0x4
